//
// Generated by NVIDIA NVVM Compiler
//
// Compiler Build ID: CL-36424714
// Cuda compilation tools, release 13.0, V13.0.88
// Based on NVVM 20.0.0
//

.version 9.0
.target sm_100
.address_size 64

	// .globl	_Z8nReduceMPiS_

.visible .entry _Z8nReduceMPiS_(
	.param .u64 .ptr .align 1 _Z8nReduceMPiS__param_0,
	.param .u64 .ptr .align 1 _Z8nReduceMPiS__param_1
)
{
	.reg .pred 	%p<8>;
	.reg .b32 	%r<13>;
	.reg .b64 	%rd<7>;

	ld.param.u64 	%rd3, [_Z8nReduceMPiS__param_0];
	ld.param.u64 	%rd4, [_Z8nReduceMPiS__param_1];
	cvta.to.global.u64 	%rd1, %rd4;
	ld.global.u32 	%r5, [%rd1+16];
	setp.ne.s32 	%p1, %r5, 1;
	@%p1 bra 	$L__BB0_7;
	ld.global.u32 	%r6, [%rd1+4];
	add.s32 	%r12, %r6, -1;
	st.global.u32 	[%rd1+4], %r12;
	setp.lt.s32 	%p2, %r6, 1;
	@%p2 bra 	$L__BB0_5;
	cvta.to.global.u64 	%rd2, %rd3;
	mov.u32 	%r11, %r12;
$L__BB0_3:
	mul.wide.u32 	%rd5, %r11, 4;
	add.s64 	%rd6, %rd2, %rd5;
	ld.global.u32 	%r7, [%rd6];
	setp.ne.s32 	%p3, %r7, 0;
	mov.u32 	%r12, %r11;
	@%p3 bra 	$L__BB0_5;
	add.s32 	%r3, %r11, -1;
	st.global.u32 	[%rd1+4], %r3;
	setp.ne.s32 	%p4, %r11, 0;
	mov.b32 	%r12, -1;
	mov.u32 	%r11, %r3;
	@%p4 bra 	$L__BB0_3;
$L__BB0_5:
	ld.global.u32 	%r9, [%rd1+8];
	setp.ge.s32 	%p5, %r12, %r9;
	setp.gt.s32 	%p6, %r12, -1;
	and.pred  	%p7, %p5, %p6;
	@%p7 bra 	$L__BB0_7;
	mov.b32 	%r10, 0;
	st.global.u32 	[%rd1+16], %r10;
$L__BB0_7:
	ret;

}
	// .globl	_Z12stateComputePiS_S_S_
.visible .entry _Z12stateComputePiS_S_S_(
	.param .u64 .ptr .align 1 _Z12stateComputePiS_S_S__param_0,
	.param .u64 .ptr .align 1 _Z12stateComputePiS_S_S__param_1,
	.param .u64 .ptr .align 1 _Z12stateComputePiS_S_S__param_2,
	.param .u64 .ptr .align 1 _Z12stateComputePiS_S_S__param_3
)
{
	.reg .pred 	%p<4>;
	.reg .b32 	%r<36>;
	.reg .b64 	%rd<15>;
	.reg .b64 	%fd<7>;

	ld.param.u64 	%rd2, [_Z12stateComputePiS_S_S__param_0];
	ld.param.u64 	%rd3, [_Z12stateComputePiS_S_S__param_1];
	ld.param.u64 	%rd4, [_Z12stateComputePiS_S_S__param_2];
	ld.param.u64 	%rd5, [_Z12stateComputePiS_S_S__param_3];
	cvta.to.global.u64 	%rd1, %rd5;
	ld.global.u32 	%r11, [%rd1+16];
	setp.ne.s32 	%p1, %r11, 1;
	@%p1 bra 	$L__BB1_4;
	cvta.to.global.u64 	%rd6, %rd3;
	ld.global.u32 	%r1, [%rd1+4];
	ld.global.u32 	%r14, [%rd1+8];
	sub.s32 	%r2, %r1, %r14;
	st.global.u32 	[%rd1+12], %r2;
	mul.wide.s32 	%rd7, %r14, 4;
	add.s64 	%rd8, %rd6, %rd7;
	ld.global.u32 	%r33, [%rd8];
	ld.global.u32 	%r4, [%rd1+20];
	mov.b32 	%r32, 1;
	mov.b32 	%r34, 0;
	mov.u32 	%r35, %r4;
$L__BB1_2:
	mov.u32 	%r8, %r33;
	mov.u32 	%r6, %r32;
	div.s32 	%r15, %r35, %r8;
	mul.lo.s32 	%r16, %r15, %r8;
	sub.s32 	%r33, %r35, %r16;
	mul.lo.s32 	%r17, %r15, %r6;
	sub.s32 	%r32, %r34, %r17;
	setp.ne.s32 	%p2, %r33, 0;
	mov.u32 	%r34, %r6;
	mov.u32 	%r35, %r8;
	@%p2 bra 	$L__BB1_2;
	shr.s32 	%r18, %r6, 31;
	and.b32  	%r19, %r18, %r4;
	add.s32 	%r20, %r19, %r6;
	rem.s32 	%r21, %r20, %r4;
	cvta.to.global.u64 	%rd9, %rd2;
	mul.wide.s32 	%rd10, %r1, 4;
	add.s64 	%rd11, %rd9, %rd10;
	ld.global.u32 	%r22, [%rd11];
	cvt.rn.f64.s32 	%fd1, %r4;
	rcp.rn.f64 	%fd2, %fd1;
	cvt.rn.f64.s32 	%fd3, %r21;
	cvt.rn.f64.s32 	%fd4, %r22;
	mul.f64 	%fd5, %fd3, %fd4;
	mul.f64 	%fd6, %fd2, %fd5;
	cvt.rzi.s32.f64 	%r23, %fd6;
	mul.lo.s32 	%r24, %r22, %r21;
	mul.lo.s32 	%r25, %r23, %r4;
	sub.s32 	%r26, %r24, %r25;
	shr.s32 	%r27, %r26, 31;
	and.b32  	%r28, %r27, %r4;
	add.s32 	%r29, %r28, %r26;
	sub.s32 	%r30, %r29, %r4;
	setp.lt.s32 	%p3, %r30, 0;
	selp.b32 	%r31, %r29, %r30, %p3;
	st.global.u32 	[%rd1], %r31;
	cvta.to.global.u64 	%rd12, %rd4;
	mul.wide.s32 	%rd13, %r2, 4;
	add.s64 	%rd14, %rd12, %rd13;
	st.global.u32 	[%rd14], %r31;
$L__BB1_4:
	ret;

}
	// .globl	_Z6divGPUPiS_S_i
.visible .entry _Z6divGPUPiS_S_i(
	.param .u64 .ptr .align 1 _Z6divGPUPiS_S_i_param_0,
	.param .u64 .ptr .align 1 _Z6divGPUPiS_S_i_param_1,
	.param .u64 .ptr .align 1 _Z6divGPUPiS_S_i_param_2,
	.param .u32 _Z6divGPUPiS_S_i_param_3
)
{
	.reg .pred 	%p<13>;
	.reg .b32 	%r<119>;
	.reg .b64 	%rd<29>;
	.reg .b64 	%fd<31>;

	ld.param.u64 	%rd5, [_Z6divGPUPiS_S_i_param_0];
	ld.param.u64 	%rd6, [_Z6divGPUPiS_S_i_param_1];
	ld.param.u64 	%rd7, [_Z6divGPUPiS_S_i_param_2];
	ld.param.u32 	%r16, [_Z6divGPUPiS_S_i_param_3];
	cvta.to.global.u64 	%rd1, %rd6;
	cvta.to.global.u64 	%rd2, %rd5;
	cvta.to.global.u64 	%rd3, %rd7;
	mov.u32 	%r17, %ctaid.x;
	mov.u32 	%r18, %ntid.x;
	mov.u32 	%r19, %tid.x;
	mad.lo.s32 	%r20, %r17, %r18, %r19;
	mul.lo.s32 	%r1, %r16, %r20;
	ld.global.u32 	%r21, [%rd3+16];
	setp.ne.s32 	%p1, %r21, 1;
	@%p1 bra 	$L__BB2_9;
	ld.global.u32 	%r2, [%rd3+8];
	setp.ge.s32 	%p2, %r1, %r2;
	@%p2 bra 	$L__BB2_9;
	add.s32 	%r22, %r1, %r16;
	min.s32 	%r3, %r22, %r2;
	setp.lt.s32 	%p3, %r16, 1;
	@%p3 bra 	$L__BB2_9;
	sub.s32 	%r23, %r3, %r1;
	and.b32  	%r4, %r23, 3;
	setp.eq.s32 	%p4, %r4, 0;
	mov.u32 	%r116, %r1;
	@%p4 bra 	$L__BB2_6;
	neg.s32 	%r114, %r4;
	mov.u32 	%r116, %r1;
$L__BB2_5:
	.pragma "nounroll";
	mul.wide.s32 	%rd8, %r116, 4;
	add.s64 	%rd9, %rd1, %rd8;
	ld.global.u32 	%r24, [%rd3+12];
	add.s32 	%r25, %r24, %r116;
	mul.wide.s32 	%rd10, %r25, 4;
	add.s64 	%rd11, %rd2, %rd10;
	ld.global.u32 	%r26, [%rd11];
	ld.global.u32 	%r27, [%rd3];
	ld.global.u32 	%r28, [%rd9];
	ld.global.u32 	%r29, [%rd3+20];
	cvt.rn.f64.s32 	%fd1, %r29;
	rcp.rn.f64 	%fd2, %fd1;
	cvt.rn.f64.s32 	%fd3, %r27;
	cvt.rn.f64.s32 	%fd4, %r28;
	mul.f64 	%fd5, %fd3, %fd4;
	mul.f64 	%fd6, %fd5, %fd2;
	cvt.rzi.s32.f64 	%r30, %fd6;
	mul.lo.s32 	%r31, %r28, %r27;
	mul.lo.s32 	%r32, %r30, %r29;
	sub.s32 	%r33, %r31, %r32;
	shr.s32 	%r34, %r33, 31;
	and.b32  	%r35, %r34, %r29;
	add.s32 	%r36, %r35, %r33;
	sub.s32 	%r37, %r36, %r29;
	setp.lt.s32 	%p5, %r37, 0;
	selp.b32 	%r38, %r36, %r37, %p5;
	sub.s32 	%r39, %r26, %r38;
	shr.s32 	%r40, %r39, 31;
	and.b32  	%r41, %r40, %r29;
	add.s32 	%r42, %r41, %r39;
	st.global.u32 	[%rd11], %r42;
	add.s32 	%r116, %r116, 1;
	add.s32 	%r114, %r114, 1;
	setp.ne.s32 	%p6, %r114, 0;
	@%p6 bra 	$L__BB2_5;
$L__BB2_6:
	sub.s32 	%r43, %r1, %r3;
	setp.gt.u32 	%p7, %r43, -4;
	@%p7 bra 	$L__BB2_9;
	sub.s32 	%r117, %r116, %r3;
	add.s64 	%rd4, %rd1, 8;
$L__BB2_8:
	cvt.s64.s32 	%rd12, %r116;
	mul.wide.s32 	%rd13, %r116, 4;
	add.s64 	%rd14, %rd4, %rd13;
	ld.global.u32 	%r44, [%rd3+12];
	add.s32 	%r45, %r44, %r116;
	mul.wide.s32 	%rd15, %r45, 4;
	add.s64 	%rd16, %rd2, %rd15;
	ld.global.u32 	%r46, [%rd16];
	ld.global.u32 	%r47, [%rd3];
	ld.global.u32 	%r48, [%rd14+-8];
	ld.global.u32 	%r49, [%rd3+20];
	cvt.rn.f64.s32 	%fd7, %r49;
	rcp.rn.f64 	%fd8, %fd7;
	cvt.rn.f64.s32 	%fd9, %r47;
	cvt.rn.f64.s32 	%fd10, %r48;
	mul.f64 	%fd11, %fd9, %fd10;
	mul.f64 	%fd12, %fd11, %fd8;
	cvt.rzi.s32.f64 	%r50, %fd12;
	mul.lo.s32 	%r51, %r48, %r47;
	mul.lo.s32 	%r52, %r50, %r49;
	sub.s32 	%r53, %r51, %r52;
	shr.s32 	%r54, %r53, 31;
	and.b32  	%r55, %r54, %r49;
	add.s32 	%r56, %r55, %r53;
	sub.s32 	%r57, %r56, %r49;
	setp.lt.s32 	%p8, %r57, 0;
	selp.b32 	%r58, %r56, %r57, %p8;
	sub.s32 	%r59, %r46, %r58;
	shr.s32 	%r60, %r59, 31;
	and.b32  	%r61, %r60, %r49;
	add.s32 	%r62, %r61, %r59;
	st.global.u32 	[%rd16], %r62;
	ld.global.s32 	%rd17, [%rd3+12];
	add.s64 	%rd18, %rd17, %rd12;
	shl.b64 	%rd19, %rd18, 2;
	add.s64 	%rd20, %rd2, %rd19;
	ld.global.u32 	%r63, [%rd20+4];
	ld.global.u32 	%r64, [%rd3];
	ld.global.u32 	%r65, [%rd14+-4];
	ld.global.u32 	%r66, [%rd3+20];
	cvt.rn.f64.s32 	%fd13, %r66;
	rcp.rn.f64 	%fd14, %fd13;
	cvt.rn.f64.s32 	%fd15, %r64;
	cvt.rn.f64.s32 	%fd16, %r65;
	mul.f64 	%fd17, %fd15, %fd16;
	mul.f64 	%fd18, %fd17, %fd14;
	cvt.rzi.s32.f64 	%r67, %fd18;
	mul.lo.s32 	%r68, %r65, %r64;
	mul.lo.s32 	%r69, %r67, %r66;
	sub.s32 	%r70, %r68, %r69;
	shr.s32 	%r71, %r70, 31;
	and.b32  	%r72, %r71, %r66;
	add.s32 	%r73, %r72, %r70;
	sub.s32 	%r74, %r73, %r66;
	setp.lt.s32 	%p9, %r74, 0;
	selp.b32 	%r75, %r73, %r74, %p9;
	sub.s32 	%r76, %r63, %r75;
	shr.s32 	%r77, %r76, 31;
	and.b32  	%r78, %r77, %r66;
	add.s32 	%r79, %r78, %r76;
	st.global.u32 	[%rd20+4], %r79;
	ld.global.s32 	%rd21, [%rd3+12];
	add.s64 	%rd22, %rd21, %rd12;
	shl.b64 	%rd23, %rd22, 2;
	add.s64 	%rd24, %rd2, %rd23;
	ld.global.u32 	%r80, [%rd24+8];
	ld.global.u32 	%r81, [%rd3];
	ld.global.u32 	%r82, [%rd14];
	ld.global.u32 	%r83, [%rd3+20];
	cvt.rn.f64.s32 	%fd19, %r83;
	rcp.rn.f64 	%fd20, %fd19;
	cvt.rn.f64.s32 	%fd21, %r81;
	cvt.rn.f64.s32 	%fd22, %r82;
	mul.f64 	%fd23, %fd21, %fd22;
	mul.f64 	%fd24, %fd23, %fd20;
	cvt.rzi.s32.f64 	%r84, %fd24;
	mul.lo.s32 	%r85, %r82, %r81;
	mul.lo.s32 	%r86, %r84, %r83;
	sub.s32 	%r87, %r85, %r86;
	shr.s32 	%r88, %r87, 31;
	and.b32  	%r89, %r88, %r83;
	add.s32 	%r90, %r89, %r87;
	sub.s32 	%r91, %r90, %r83;
	setp.lt.s32 	%p10, %r91, 0;
	selp.b32 	%r92, %r90, %r91, %p10;
	sub.s32 	%r93, %r80, %r92;
	shr.s32 	%r94, %r93, 31;
	and.b32  	%r95, %r94, %r83;
	add.s32 	%r96, %r95, %r93;
	st.global.u32 	[%rd24+8], %r96;
	ld.global.s32 	%rd25, [%rd3+12];
	add.s64 	%rd26, %rd25, %rd12;
	shl.b64 	%rd27, %rd26, 2;
	add.s64 	%rd28, %rd2, %rd27;
	ld.global.u32 	%r97, [%rd28+12];
	ld.global.u32 	%r98, [%rd3];
	ld.global.u32 	%r99, [%rd14+4];
	ld.global.u32 	%r100, [%rd3+20];
	cvt.rn.f64.s32 	%fd25, %r100;
	rcp.rn.f64 	%fd26, %fd25;
	cvt.rn.f64.s32 	%fd27, %r98;
	cvt.rn.f64.s32 	%fd28, %r99;
	mul.f64 	%fd29, %fd27, %fd28;
	mul.f64 	%fd30, %fd29, %fd26;
	cvt.rzi.s32.f64 	%r101, %fd30;
	mul.lo.s32 	%r102, %r99, %r98;
	mul.lo.s32 	%r103, %r101, %r100;
	sub.s32 	%r104, %r102, %r103;
	shr.s32 	%r105, %r104, 31;
	and.b32  	%r106, %r105, %r100;
	add.s32 	%r107, %r106, %r104;
	sub.s32 	%r108, %r107, %r100;
	setp.lt.s32 	%p11, %r108, 0;
	selp.b32 	%r109, %r107, %r108, %p11;
	sub.s32 	%r110, %r97, %r109;
	shr.s32 	%r111, %r110, 31;
	and.b32  	%r112, %r111, %r100;
	add.s32 	%r113, %r112, %r110;
	st.global.u32 	[%rd28+12], %r113;
	add.s32 	%r116, %r116, 4;
	add.s32 	%r117, %r117, 4;
	setp.ne.s32 	%p12, %r117, 0;
	@%p12 bra 	$L__BB2_8;
$L__BB2_9:
	ret;

}
	// .globl	_Z7initDiviPiiS_
.visible .entry _Z7initDiviPiiS_(
	.param .u32 _Z7initDiviPiiS__param_0,
	.param .u64 .ptr .align 1 _Z7initDiviPiiS__param_1,
	.param .u32 _Z7initDiviPiiS__param_2,
	.param .u64 .ptr .align 1 _Z7initDiviPiiS__param_3
)
{
	.reg .pred 	%p<13>;
	.reg .b32 	%r<45>;
	.reg .b64 	%rd<14>;

	ld.param.u32 	%r22, [_Z7initDiviPiiS__param_0];
	ld.param.u64 	%rd3, [_Z7initDiviPiiS__param_1];
	ld.param.u32 	%r23, [_Z7initDiviPiiS__param_2];
	ld.param.u64 	%rd4, [_Z7initDiviPiiS__param_3];
	cvta.to.global.u64 	%rd1, %rd3;
	cvta.to.global.u64 	%rd5, %rd4;
	mov.u32 	%r24, %ctaid.x;
	mov.u32 	%r25, %ntid.x;
	mov.u32 	%r26, %tid.x;
	mad.lo.s32 	%r27, %r24, %r25, %r26;
	mul.lo.s32 	%r40, %r23, %r27;
	ld.global.u32 	%r28, [%rd5+16];
	setp.ne.s32 	%p1, %r28, 1;
	setp.ge.s32 	%p2, %r40, %r22;
	or.pred  	%p3, %p2, %p1;
	@%p3 bra 	$L__BB3_14;
	add.s32 	%r29, %r40, %r23;
	min.s32 	%r2, %r29, %r22;
	setp.lt.s32 	%p4, %r23, 1;
	@%p4 bra 	$L__BB3_14;
	add.s32 	%r30, %r40, 1;
	max.s32 	%r31, %r2, %r30;
	sub.s32 	%r3, %r31, %r40;
	and.b32  	%r4, %r3, 15;
	sub.s32 	%r32, %r40, %r31;
	setp.gt.u32 	%p5, %r32, -16;
	@%p5 bra 	$L__BB3_5;
	and.b32  	%r33, %r3, -16;
	neg.s32 	%r38, %r33;
	add.s64 	%rd2, %rd1, 32;
$L__BB3_4:
	.pragma "nounroll";
	mul.wide.s32 	%rd6, %r40, 4;
	add.s64 	%rd7, %rd2, %rd6;
	mov.b32 	%r34, 0;
	st.global.u32 	[%rd7+-32], %r34;
	st.global.u32 	[%rd7+-28], %r34;
	st.global.u32 	[%rd7+-24], %r34;
	st.global.u32 	[%rd7+-20], %r34;
	st.global.u32 	[%rd7+-16], %r34;
	st.global.u32 	[%rd7+-12], %r34;
	st.global.u32 	[%rd7+-8], %r34;
	st.global.u32 	[%rd7+-4], %r34;
	st.global.u32 	[%rd7], %r34;
	st.global.u32 	[%rd7+4], %r34;
	st.global.u32 	[%rd7+8], %r34;
	st.global.u32 	[%rd7+12], %r34;
	st.global.u32 	[%rd7+16], %r34;
	st.global.u32 	[%rd7+20], %r34;
	st.global.u32 	[%rd7+24], %r34;
	st.global.u32 	[%rd7+28], %r34;
	add.s32 	%r40, %r40, 16;
	add.s32 	%r38, %r38, 16;
	setp.ne.s32 	%p6, %r38, 0;
	@%p6 bra 	$L__BB3_4;
$L__BB3_5:
	setp.eq.s32 	%p7, %r4, 0;
	@%p7 bra 	$L__BB3_14;
	and.b32  	%r11, %r3, 7;
	setp.lt.u32 	%p8, %r4, 8;
	@%p8 bra 	$L__BB3_8;
	mul.wide.s32 	%rd8, %r40, 4;
	add.s64 	%rd9, %rd1, %rd8;
	mov.b32 	%r35, 0;
	st.global.u32 	[%rd9], %r35;
	st.global.u32 	[%rd9+4], %r35;
	st.global.u32 	[%rd9+8], %r35;
	st.global.u32 	[%rd9+12], %r35;
	st.global.u32 	[%rd9+16], %r35;
	st.global.u32 	[%rd9+20], %r35;
	st.global.u32 	[%rd9+24], %r35;
	st.global.u32 	[%rd9+28], %r35;
	add.s32 	%r40, %r40, 8;
$L__BB3_8:
	setp.eq.s32 	%p9, %r11, 0;
	@%p9 bra 	$L__BB3_14;
	and.b32  	%r14, %r3, 3;
	setp.lt.u32 	%p10, %r11, 4;
	@%p10 bra 	$L__BB3_11;
	mul.wide.s32 	%rd10, %r40, 4;
	add.s64 	%rd11, %rd1, %rd10;
	mov.b32 	%r36, 0;
	st.global.u32 	[%rd11], %r36;
	st.global.u32 	[%rd11+4], %r36;
	st.global.u32 	[%rd11+8], %r36;
	st.global.u32 	[%rd11+12], %r36;
	add.s32 	%r40, %r40, 4;
$L__BB3_11:
	setp.eq.s32 	%p11, %r14, 0;
	@%p11 bra 	$L__BB3_14;
	neg.s32 	%r43, %r14;
$L__BB3_13:
	.pragma "nounroll";
	mul.wide.s32 	%rd12, %r40, 4;
	add.s64 	%rd13, %rd1, %rd12;
	mov.b32 	%r37, 0;
	st.global.u32 	[%rd13], %r37;
	add.s32 	%r40, %r40, 1;
	add.s32 	%r43, %r43, 1;
	setp.ne.s32 	%p12, %r43, 0;
	@%p12 bra 	$L__BB3_13;
$L__BB3_14:
	ret;

}


// ===== COMPILED SASS (sm_100) =====

	.target	sm_100

	.elftype	@"ET_EXEC"


//--------------------- .note.nv.tkinfo           --------------------------
	.section	.note.nv.tkinfo,"",@"SHT_NOTE"
	.sectionflags	@"SHF_NOTE_NV_TKINFO"
	.tkinfo
        /*0018*/ 	.word	0x00000002
        /*0030*/ 	.string	""
        /*0030*/ 	.string	"ptxas"
        /*0030*/ 	.string	"Cuda compilation tools, release 13.0, V13.0.88"
        /*0030*/ 	.string	"Build cuda_13.0.r13.0/compiler.36424714_0"
        /*0030*/ 	.string	"-arch sm_100 -m 64 "



//--------------------- .note.nv.cuinfo           --------------------------
	.section	.note.nv.cuinfo,"",@"SHT_NOTE"
	.sectionflags	@"SHF_NOTE_NV_CUINFO"
        /*0018*/ 	.short	0x0002
        /*001a*/ 	.short	0x0064
        /*001c*/ 	.short	0x0082
	.zero		2


//--------------------- .nv.info                  --------------------------
	.section	.nv.info,"",@"SHT_CUDA_INFO"
	.align	4


	//----- nvinfo : EIATTR_REGCOUNT
	.align		4
        /*0000*/ 	.byte	0x04, 0x2f
        /*0002*/ 	.short	(.L_1 - .L_0)
	.align		4
.L_0:
        /*0004*/ 	.word	index@(_Z8nReduceMPiS_)
        /*0008*/ 	.word	0x0000000c


	//----- nvinfo : EIATTR_FRAME_SIZE
	.align		4
.L_1:
        /*000c*/ 	.byte	0x04, 0x11
        /*000e*/ 	.short	(.L_3 - .L_2)
	.align		4
.L_2:
        /*0010*/ 	.word	index@(_Z8nReduceMPiS_)
        /*0014*/ 	.word	0x00000000


	//----- nvinfo : EIATTR_REGCOUNT
	.align		4
.L_3:
        /*0018*/ 	.byte	0x04, 0x2f
        /*001a*/ 	.short	(.L_5 - .L_4)
	.align		4
.L_4:
        /*001c*/ 	.word	index@(_Z12stateComputePiS_S_S_)
        /*0020*/ 	.word	0x00000012


	//----- nvinfo : EIATTR_FRAME_SIZE
	.align		4
.L_5:
        /*0024*/ 	.byte	0x04, 0x11
        /*0026*/ 	.short	(.L_7 - .L_6)
	.align		4
.L_6:
        /*0028*/ 	.word	index@($__internal_1_$__cuda_sm20_dblrcp_rn_slowpath_v3)
        /*002c*/ 	.word	0x00000000


	//----- nvinfo : EIATTR_FRAME_SIZE
	.align		4
.L_7:
        /*0030*/ 	.byte	0x04, 0x11
        /*0032*/ 	.short	(.L_9 - .L_8)
	.align		4
.L_8:
        /*0034*/ 	.word	index@(_Z12stateComputePiS_S_S_)
        /*0038*/ 	.word	0x00000000


	//----- nvinfo : EIATTR_REGCOUNT
	.align		4
.L_9:
        /*003c*/ 	.byte	0x04, 0x2f
        /*003e*/ 	.short	(.L_11 - .L_10)
	.align		4
.L_10:
        /*0040*/ 	.word	index@(_Z6divGPUPiS_S_i)
        /*0044*/ 	.word	0x00000020


	//----- nvinfo : EIATTR_FRAME_SIZE
	.align		4
.L_11:
        /*0048*/ 	.byte	0x04, 0x11
        /*004a*/ 	.short	(.L_13 - .L_12)
	.align		4
.L_12:
        /*004c*/ 	.word	index@($__internal_0_$__cuda_sm20_dblrcp_rn_slowpath_v3)
        /*0050*/ 	.word	0x00000000


	//----- nvinfo : EIATTR_FRAME_SIZE
	.align		4
.L_13:
        /*0054*/ 	.byte	0x04, 0x11
        /*0056*/ 	.short	(.L_15 - .L_14)
	.align		4
.L_14:
        /*0058*/ 	.word	index@(_Z6divGPUPiS_S_i)
        /*005c*/ 	.word	0x00000000


	//----- nvinfo : EIATTR_REGCOUNT
	.align		4
.L_15:
        /*0060*/ 	.byte	0x04, 0x2f
        /*0062*/ 	.short	(.L_17 - .L_16)
	.align		4
.L_16:
        /*0064*/ 	.word	index@(_Z7initDiviPiiS_)
        /*0068*/ 	.word	0x0000000b


	//----- nvinfo : EIATTR_FRAME_SIZE
	.align		4
.L_17:
        /*006c*/ 	.byte	0x04, 0x11
        /*006e*/ 	.short	(.L_19 - .L_18)
	.align		4
.L_18:
        /*0070*/ 	.word	index@(_Z7initDiviPiiS_)
        /*0074*/ 	.word	0x00000000


	//----- nvinfo : EIATTR_MIN_STACK_SIZE
	.align		4
.L_19:
        /*0078*/ 	.byte	0x04, 0x12
        /*007a*/ 	.short	(.L_21 - .L_20)
	.align		4
.L_20:
        /*007c*/ 	.word	index@(_Z7initDiviPiiS_)
        /*0080*/ 	.word	0x00000000


	//----- nvinfo : EIATTR_MIN_STACK_SIZE
	.align		4
.L_21:
        /*0084*/ 	.byte	0x04, 0x12
        /*0086*/ 	.short	(.L_23 - .L_22)
	.align		4
.L_22:
        /*0088*/ 	.word	index@(_Z6divGPUPiS_S_i)
        /*008c*/ 	.word	0x00000000


	//----- nvinfo : EIATTR_MIN_STACK_SIZE
	.align		4
.L_23:
        /*0090*/ 	.byte	0x04, 0x12
        /*0092*/ 	.short	(.L_25 - .L_24)
	.align		4
.L_24:
        /*0094*/ 	.word	index@(_Z12stateComputePiS_S_S_)
        /*0098*/ 	.word	0x00000000


	//----- nvinfo : EIATTR_MIN_STACK_SIZE
	.align		4
.L_25:
        /*009c*/ 	.byte	0x04, 0x12
        /*009e*/ 	.short	(.L_27 - .L_26)
	.align		4
.L_26:
        /*00a0*/ 	.word	index@(_Z8nReduceMPiS_)
        /*00a4*/ 	.word	0x00000000
.L_27:


//--------------------- .nv.compat                --------------------------
	.section	.nv.compat,"",@"SHT_CUDA_COMPAT_INFO"
	.align	4
        /*0000*/ 	.byte	0x02, 0x09, 0x00, 0x00, 0x02, 0x02, 0x01, 0x00, 0x02, 0x05, 0x05, 0x00, 0x03, 0x07, 0x01, 0x01
        /*0010*/ 	.byte	0x02, 0x03, 0x00, 0x00, 0x02, 0x06, 0x01, 0x00, 0x04, 0x0b, 0x08, 0x00, 0x01, 0x00, 0x00, 0x00
        /*0020*/ 	.byte	0x00, 0x00, 0x00, 0x00


//--------------------- .nv.info._Z7initDiviPiiS_ --------------------------
	.section	.nv.info._Z7initDiviPiiS_,"",@"SHT_CUDA_INFO"
	.sectionflags	@""
	.align	4


	//----- nvinfo : EIATTR_CUDA_API_VERSION
	.align		4
        /*0000*/ 	.byte	0x04, 0x37
        /*0002*/ 	.short	(.L_29 - .L_28)
.L_28:
        /*0004*/ 	.word	0x00000082


	//----- nvinfo : EIATTR_KPARAM_INFO
	.align		4
.L_29:
        /*0008*/ 	.byte	0x04, 0x17
        /*000a*/ 	.short	(.L_31 - .L_30)
.L_30:
        /*000c*/ 	.word	0x00000000
        /*0010*/ 	.short	0x0003
        /*0012*/ 	.short	0x0018
        /*0014*/ 	.byte	0x00, 0xf5, 0x21, 0x00


	//----- nvinfo : EIATTR_KPARAM_INFO
	.align		4
.L_31:
        /*0018*/ 	.byte	0x04, 0x17
        /*001a*/ 	.short	(.L_33 - .L_32)
.L_32:
        /*001c*/ 	.word	0x00000000
        /*0020*/ 	.short	0x0002
        /*0022*/ 	.short	0x0010
        /*0024*/ 	.byte	0x00, 0xf0, 0x11, 0x00


	//----- nvinfo : EIATTR_KPARAM_INFO
	.align		4
.L_33:
        /*0028*/ 	.byte	0x04, 0x17
        /*002a*/ 	.short	(.L_35 - .L_34)
.L_34:
        /*002c*/ 	.word	0x00000000
        /*0030*/ 	.short	0x0001
        /*0032*/ 	.short	0x0008
        /*0034*/ 	.byte	0x00, 0xf5, 0x21, 0x00


	//----- nvinfo : EIATTR_KPARAM_INFO
	.align		4
.L_35:
        /*0038*/ 	.byte	0x04, 0x17
        /*003a*/ 	.short	(.L_37 - .L_36)
.L_36:
        /*003c*/ 	.word	0x00000000
        /*0040*/ 	.short	0x0000
        /*0042*/ 	.short	0x0000
        /*0044*/ 	.byte	0x00, 0xf0, 0x11, 0x00


	//----- nvinfo : EIATTR_SPARSE_MMA_MASK
	.align		4
.L_37:
        /*0048*/ 	.byte	0x03, 0x50
        /*004a*/ 	.short	0x0000


	//----- nvinfo : EIATTR_MAXREG_COUNT
	.align		4
        /*004c*/ 	.byte	0x03, 0x1b
        /*004e*/ 	.short	0x00ff


	//----- nvinfo : EIATTR_MERCURY_ISA_VERSION
	.align		4
        /*0050*/ 	.byte	0x03, 0x5f
        /*0052*/ 	.short	0x0101


	//----- nvinfo : EIATTR_VRC_CTA_INIT_COUNT
	.align		4
        /*0054*/ 	.byte	0x02, 0x4a
	.zero		1
	.zero		1


	//----- nvinfo : EIATTR_EXIT_INSTR_OFFSETS
	.align		4
        /*0058*/ 	.byte	0x04, 0x1c
        /*005a*/ 	.short	(.L_39 - .L_38)


	//   ....[0]....
.L_38:
        /*005c*/ 	.word	0x000000d0


	//   ....[1]....
        /*0060*/ 	.word	0x00000100


	//   ....[2]....
        /*0064*/ 	.word	0x00000340


	//   ....[3]....
        /*0068*/ 	.word	0x00000460


	//   ....[4]....
        /*006c*/ 	.word	0x00000500


	//   ....[5]....
        /*0070*/ 	.word	0x000005a0


	//----- nvinfo : EIATTR_CRS_STACK_SIZE
	.align		4
.L_39:
        /*0074*/ 	.byte	0x04, 0x1e
        /*0076*/ 	.short	(.L_41 - .L_40)
.L_40:
        /*0078*/ 	.word	0x00000000


	//----- nvinfo : EIATTR_CBANK_PARAM_SIZE
	.align		4
.L_41:
        /*007c*/ 	.byte	0x03, 0x19
        /*007e*/ 	.short	0x0020


	//----- nvinfo : EIATTR_PARAM_CBANK
	.align		4
        /*0080*/ 	.byte	0x04, 0x0a
        /*0082*/ 	.short	(.L_43 - .L_42)
	.align		4
.L_42:
        /*0084*/ 	.word	index@(.nv.constant0._Z7initDiviPiiS_)
        /*0088*/ 	.short	0x0380
        /*008a*/ 	.short	0x0020


	//----- nvinfo : EIATTR_SW_WAR
	.align		4
.L_43:
        /*008c*/ 	.byte	0x04, 0x36
        /*008e*/ 	.short	(.L_45 - .L_44)
.L_44:
        /*0090*/ 	.word	0x00000008
.L_45:


//--------------------- .nv.info._Z6divGPUPiS_S_i --------------------------
	.section	.nv.info._Z6divGPUPiS_S_i,"",@"SHT_CUDA_INFO"
	.sectionflags	@""
	.align	4


	//----- nvinfo : EIATTR_CUDA_API_VERSION
	.align		4
        /*0000*/ 	.byte	0x04, 0x37
        /*0002*/ 	.short	(.L_47 - .L_46)
.L_46:
        /*0004*/ 	.word	0x00000082


	//----- nvinfo : EIATTR_KPARAM_INFO
	.align		4
.L_47:
        /*0008*/ 	.byte	0x04, 0x17
        /*000a*/ 	.short	(.L_49 - .L_48)
.L_48:
        /*000c*/ 	.word	0x00000000
        /*0010*/ 	.short	0x0003
        /*0012*/ 	.short	0x0018
        /*0014*/ 	.byte	0x00, 0xf0, 0x11, 0x00


	//----- nvinfo : EIATTR_KPARAM_INFO
	.align		4
.L_49:
        /*0018*/ 	.byte	0x04, 0x17
        /*001a*/ 	.short	(.L_51 - .L_50)
.L_50:
        /*001c*/ 	.word	0x00000000
        /*0020*/ 	.short	0x0002
        /*0022*/ 	.short	0x0010
        /*0024*/ 	.byte	0x00, 0xf5, 0x21, 0x00


	//----- nvinfo : EIATTR_KPARAM_INFO
	.align		4
.L_51:
        /*0028*/ 	.byte	0x04, 0x17
        /*002a*/ 	.short	(.L_53 - .L_52)
.L_52:
        /*002c*/ 	.word	0x00000000
        /*0030*/ 	.short	0x0001
        /*0032*/ 	.short	0x0008
        /*0034*/ 	.byte	0x00, 0xf5, 0x21, 0x00


	//----- nvinfo : EIATTR_KPARAM_INFO
	.align		4
.L_53:
        /*0038*/ 	.byte	0x04, 0x17
        /*003a*/ 	.short	(.L_55 - .L_54)
.L_54:
        /*003c*/ 	.word	0x00000000
        /*0040*/ 	.short	0x0000
        /*0042*/ 	.short	0x0000
        /*0044*/ 	.byte	0x00, 0xf5, 0x21, 0x00


	//----- nvinfo : EIATTR_SPARSE_MMA_MASK
	.align		4
.L_55:
        /*0048*/ 	.byte	0x03, 0x50
        /*004a*/ 	.short	0x0000


	//----- nvinfo : EIATTR_MAXREG_COUNT
	.align		4
        /*004c*/ 	.byte	0x03, 0x1b
        /*004e*/ 	.short	0x00ff


	//----- nvinfo : EIATTR_MERCURY_ISA_VERSION
	.align		4
        /*0050*/ 	.byte	0x03, 0x5f
        /*0052*/ 	.short	0x0101


	//----- nvinfo : EIATTR_VRC_CTA_INIT_COUNT
	.align		4
        /*0054*/ 	.byte	0x02, 0x4a
	.zero		1
	.zero		1


	//----- nvinfo : EIATTR_EXIT_INSTR_OFFSETS
	.align		4
        /*0058*/ 	.byte	0x04, 0x1c
        /*005a*/ 	.short	(.L_57 - .L_56)


	//   ....[0]....
.L_56:
        /*005c*/ 	.word	0x00000090


	//   ....[1]....
        /*0060*/ 	.word	0x000000e0


	//   ....[2]....
        /*0064*/ 	.word	0x00000110


	//   ....[3]....
        /*0068*/ 	.word	0x000004f0


	//   ....[4]....
        /*006c*/ 	.word	0x00001040


	//----- nvinfo : EIATTR_CRS_STACK_SIZE
	.align		4
.L_57:
        /*0070*/ 	.byte	0x04, 0x1e
        /*0072*/ 	.short	(.L_59 - .L_58)
.L_58:
        /*0074*/ 	.word	0x00000000


	//----- nvinfo : EIATTR_CBANK_PARAM_SIZE
	.align		4
.L_59:
        /*0078*/ 	.byte	0x03, 0x19
        /*007a*/ 	.short	0x001c


	//----- nvinfo : EIATTR_PARAM_CBANK
	.align		4
        /*007c*/ 	.byte	0x04, 0x0a
        /*007e*/ 	.short	(.L_61 - .L_60)
	.align		4
.L_60:
        /*0080*/ 	.word	index@(.nv.constant0._Z6divGPUPiS_S_i)
        /*0084*/ 	.short	0x0380
        /*0086*/ 	.short	0x001c


	//----- nvinfo : EIATTR_SW_WAR
	.align		4
.L_61:
        /*0088*/ 	.byte	0x04, 0x36
        /*008a*/ 	.short	(.L_63 - .L_62)
.L_62:
        /*008c*/ 	.word	0x00000008
.L_63:


//--------------------- .nv.info._Z12stateComputePiS_S_S_ --------------------------
	.section	.nv.info._Z12stateComputePiS_S_S_,"",@"SHT_CUDA_INFO"
	.sectionflags	@""
	.align	4


	//----- nvinfo : EIATTR_CUDA_API_VERSION
	.align		4
        /*0000*/ 	.byte	0x04, 0x37
        /*0002*/ 	.short	(.L_65 - .L_64)
.L_64:
        /*0004*/ 	.word	0x00000082


	//----- nvinfo : EIATTR_KPARAM_INFO
	.align		4
.L_65:
        /*0008*/ 	.byte	0x04, 0x17
        /*000a*/ 	.short	(.L_67 - .L_66)
.L_66:
        /*000c*/ 	.word	0x00000000
        /*0010*/ 	.short	0x0003
        /*0012*/ 	.short	0x0018
        /*0014*/ 	.byte	0x00, 0xf5, 0x21, 0x00


	//----- nvinfo : EIATTR_KPARAM_INFO
	.align		4
.L_67:
        /*0018*/ 	.byte	0x04, 0x17
        /*001a*/ 	.short	(.L_69 - .L_68)
.L_68:
        /*001c*/ 	.word	0x00000000
        /*0020*/ 	.short	0x0002
        /*0022*/ 	.short	0x0010
        /*0024*/ 	.byte	0x00, 0xf5, 0x21, 0x00


	//----- nvinfo : EIATTR_KPARAM_INFO
	.align		4
.L_69:
        /*0028*/ 	.byte	0x04, 0x17
        /*002a*/ 	.short	(.L_71 - .L_70)
.L_70:
        /*002c*/ 	.word	0x00000000
        /*0030*/ 	.short	0x0001
        /*0032*/ 	.short	0x0008
        /*0034*/ 	.byte	0x00, 0xf5, 0x21, 0x00


	//----- nvinfo : EIATTR_KPARAM_INFO
	.align		4
.L_71:
        /*0038*/ 	.byte	0x04, 0x17
        /*003a*/ 	.short	(.L_73 - .L_72)
.L_72:
        /*003c*/ 	.word	0x00000000
        /*0040*/ 	.short	0x0000
        /*0042*/ 	.short	0x0000
        /*0044*/ 	.byte	0x00, 0xf5, 0x21, 0x00


	//----- nvinfo : EIATTR_SPARSE_MMA_MASK
	.align		4
.L_73:
        /*0048*/ 	.byte	0x03, 0x50
        /*004a*/ 	.short	0x0000


	//----- nvinfo : EIATTR_MAXREG_COUNT
	.align		4
        /*004c*/ 	.byte	0x03, 0x1b
        /*004e*/ 	.short	0x00ff


	//----- nvinfo : EIATTR_MERCURY_ISA_VERSION
	.align		4
        /*0050*/ 	.byte	0x03, 0x5f
        /*0052*/ 	.short	0x0101


	//----- nvinfo : EIATTR_VRC_CTA_INIT_COUNT
	.align		4
        /*0054*/ 	.byte	0x02, 0x4a
	.zero		1
	.zero		1


	//----- nvinfo : EIATTR_EXIT_INSTR_OFFSETS
	.align		4
        /*0058*/ 	.byte	0x04, 0x1c
        /*005a*/ 	.short	(.L_75 - .L_74)


	//   ....[0]....
.L_74:
        /*005c*/ 	.word	0x00000050


	//   ....[1]....
        /*0060*/ 	.word	0x00000700


	//----- nvinfo : EIATTR_CRS_STACK_SIZE
	.align		4
.L_75:
        /*0064*/ 	.byte	0x04, 0x1e
        /*0066*/ 	.short	(.L_77 - .L_76)
.L_76:
        /*0068*/ 	.word	0x00000000


	//----- nvinfo : EIATTR_CBANK_PARAM_SIZE
	.align		4
.L_77:
        /*006c*/ 	.byte	0x03, 0x19
        /*006e*/ 	.short	0x0020


	//----- nvinfo : EIATTR_PARAM_CBANK
	.align		4
        /*0070*/ 	.byte	0x04, 0x0a
        /*0072*/ 	.short	(.L_79 - .L_78)
	.align		4
.L_78:
        /*0074*/ 	.word	index@(.nv.constant0._Z12stateComputePiS_S_S_)
        /*0078*/ 	.short	0x0380
        /*007a*/ 	.short	0x0020


	//----- nvinfo : EIATTR_SW_WAR
	.align		4
.L_79:
        /*007c*/ 	.byte	0x04, 0x36
        /*007e*/ 	.short	(.L_81 - .L_80)
.L_80:
        /*0080*/ 	.word	0x00000008
.L_81:


//--------------------- .nv.info._Z8nReduceMPiS_  --------------------------
	.section	.nv.info._Z8nReduceMPiS_,"",@"SHT_CUDA_INFO"
	.sectionflags	@""
	.align	4


	//----- nvinfo : EIATTR_CUDA_API_VERSION
	.align		4
        /*0000*/ 	.byte	0x04, 0x37
        /*0002*/ 	.short	(.L_83 - .L_82)
.L_82:
        /*0004*/ 	.word	0x00000082


	//----- nvinfo : EIATTR_KPARAM_INFO
	.align		4
.L_83:
        /*0008*/ 	.byte	0x04, 0x17
        /*000a*/ 	.short	(.L_85 - .L_84)
.L_84:
        /*000c*/ 	.word	0x00000000
        /*0010*/ 	.short	0x0001
        /*0012*/ 	.short	0x0008
        /*0014*/ 	.byte	0x00, 0xf5, 0x21, 0x00


	//----- nvinfo : EIATTR_KPARAM_INFO
	.align		4
.L_85:
        /*0018*/ 	.byte	0x04, 0x17
        /*001a*/ 	.short	(.L_87 - .L_86)
.L_86:
        /*001c*/ 	.word	0x00000000
        /*0020*/ 	.short	0x0000
        /*0022*/ 	.short	0x0000
        /*0024*/ 	.byte	0x00, 0xf5, 0x21, 0x00


	//----- nvinfo : EIATTR_SPARSE_MMA_MASK
	.align		4
.L_87:
        /*0028*/ 	.byte	0x03, 0x50
        /*002a*/ 	.short	0x0000


	//----- nvinfo : EIATTR_MAXREG_COUNT
	.align		4
        /*002c*/ 	.byte	0x03, 0x1b
        /*002e*/ 	.short	0x00ff


	//----- nvinfo : EIATTR_MERCURY_ISA_VERSION
	.align		4
        /*0030*/ 	.byte	0x03, 0x5f
        /*0032*/ 	.short	0x0101


	//----- nvinfo : EIATTR_VRC_CTA_INIT_COUNT
	.align		4
        /*0034*/ 	.byte	0x02, 0x4a
	.zero		1
	.zero		1


	//----- nvinfo : EIATTR_EXIT_INSTR_OFFSETS
	.align		4
        /*0038*/ 	.byte	0x04, 0x1c
        /*003a*/ 	.short	(.L_89 - .L_88)


	//   ....[0]....
.L_88:
        /*003c*/ 	.word	0x00000050


	//   ....[1]....
        /*0040*/ 	.word	0x000001a0


	//   ....[2]....
        /*0044*/ 	.word	0x000001c0


	//----- nvinfo : EIATTR_CBANK_PARAM_SIZE
	.align		4
.L_89:
        /*0048*/ 	.byte	0x03, 0x19
        /*004a*/ 	.short	0x0010


	//----- nvinfo : EIATTR_PARAM_CBANK
	.align		4
        /*004c*/ 	.byte	0x04, 0x0a
        /*004e*/ 	.short	(.L_91 - .L_90)
	.align		4
.L_90:
        /*0050*/ 	.word	index@(.nv.constant0._Z8nReduceMPiS_)
        /*0054*/ 	.short	0x0380
        /*0056*/ 	.short	0x0010


	//----- nvinfo : EIATTR_SW_WAR
	.align		4
.L_91:
        /*0058*/ 	.byte	0x04, 0x36
        /*005a*/ 	.short	(.L_93 - .L_92)
.L_92:
        /*005c*/ 	.word	0x00000008
.L_93:


//--------------------- .nv.callgraph             --------------------------
	.section	.nv.callgraph,"",@"SHT_CUDA_CALLGRAPH"
	.align	4
	.sectionentsize	8
	.align		4
        /*0000*/ 	.word	0x00000000
	.align		4
        /*0004*/ 	.word	0xffffffff
	.align		4
        /*0008*/ 	.word	0x00000000
	.align		4
        /*000c*/ 	.word	0xfffffffe
	.align		4
        /*0010*/ 	.word	0x00000000
	.align		4
        /*0014*/ 	.word	0xfffffffd
	.align		4
        /*0018*/ 	.word	0x00000000
	.align		4
        /*001c*/ 	.word	0xfffffffc


//--------------------- .text._Z7initDiviPiiS_    --------------------------
	.section	.text._Z7initDiviPiiS_,"ax",@progbits
	.align	128
        .global         _Z7initDiviPiiS_
        .type           _Z7initDiviPiiS_,@function
        .size           _Z7initDiviPiiS_,(.L_x_32 - _Z7initDiviPiiS_)
        .other          _Z7initDiviPiiS_,@"STO_CUDA_ENTRY STV_DEFAULT"
_Z7initDiviPiiS_:
.text._Z7initDiviPiiS_:
[----:B------:R-:W-:Y:S08]  /*0000*/  LDC R1, c[0x0][0x37c] ;  /* 0x0000df00ff017b82 */ /* 0x000ff00000000800 */
[----:B------:R-:W0:Y:S01]  /*0010*/  LDC.64 R2, c[0x0][0x398] ;  /* 0x0000e600ff027b82 */ /* 0x000e220000000a00 */
[----:B------:R-:W0:Y:S01]  /*0020*/  LDCU.64 UR4, c[0x0][0x358] ;  /* 0x00006b00ff0477ac */ /* 0x000e220008000a00 */
[----:B------:R-:W1:Y:S01]  /*0030*/  S2R R5, SR_TID.X ;  /* 0x0000000000057919 */ /* 0x000e620000002100 */
[----:B------:R-:W2:Y:S05]  /*0040*/  LDCU UR7, c[0x0][0x380] ;  /* 0x00007000ff0777ac */ /* 0x000eaa0008000800 */
[----:B------:R-:W1:Y:S08]  /*0050*/  S2UR UR6, SR_CTAID.X ;  /* 0x00000000000679c3 */ /* 0x000e700000002500 */
[----:B------:R-:W1:Y:S01]  /*0060*/  LDC R0, c[0x0][0x360] ;  /* 0x0000d800ff007b82 */ /* 0x000e620000000800 */
[----:B0-----:R-:W3:Y:S07]  /*0070*/  LDG.E R2, desc[UR4][R2.64+0x10] ;  /* 0x0000100402027981 */ /* 0x001eee000c1e1900 */
[----:B------:R-:W0:Y:S01]  /*0080*/  LDC R7, c[0x0][0x390] ;  /* 0x0000e400ff077b82 */ /* 0x000e220000000800 */
[----:B-1----:R-:W-:-:S04]  /*0090*/  IMAD R0, R0, UR6, R5 ;  /* 0x0000000600007c24 */ /* 0x002fc8000f8e0205 */
[----:B0-----:R-:W-:Y:S01]  /*00a0*/  IMAD R0, R0, R7, RZ ;  /* 0x0000000700007224 */ /* 0x001fe200078e02ff */
[----:B---3--:R-:W-:-:S04]  /*00b0*/  ISETP.NE.AND P0, PT, R2, 0x1, PT ;  /* 0x000000010200780c */ /* 0x008fc80003f05270 */
[----:B--2---:R-:W-:-:S13]  /*00c0*/  ISETP.GE.OR P0, PT, R0, UR7, P0 ;  /* 0x0000000700007c0c */ /* 0x004fda0008706670 */
[----:B------:R-:W-:Y:S05]  /*00d0*/  @P0 EXIT ;  /* 0x000000000000094d */ /* 0x000fea0003800000 */
[----:B------:R-:W-:Y:S02]  /*00e0*/  ISETP.GE.AND P0, PT, R7, 0x1, PT ;  /* 0x000000010700780c */ /* 0x000fe40003f06270 */
[----:B------:R-:W-:-:S11]  /*00f0*/  VIADDMNMX R3, R0, R7, UR7, PT ;  /* 0x0000000700037e46 */ /* 0x000fd6000b800107 */
[----:B------:R-:W-:Y:S05]  /*0100*/  @!P0 EXIT ;  /* 0x000000000000894d */ /* 0x000fea0003800000 */
[C---:B------:R-:W-:Y:S01]  /*0110*/  VIADDMNMX R3, R0.reuse, 0x1, R3, !PT ;  /* 0x0000000100037846 */ /* 0x040fe20007800103 */
[----:B------:R-:W-:Y:S04]  /*0120*/  BSSY.RECONVERGENT B0, `(.L_x_0) ;  /* 0x0000021000007945 */ /* 0x000fe80003800200 */
[----:B------:R-:W-:Y:S02]  /*0130*/  IMAD.IADD R7, R3, 0x1, -R0 ;  /* 0x0000000103077824 */ /* 0x000fe400078e0a00 */
[----:B------:R-:W-:-:S03]  /*0140*/  IMAD.IADD R3, R0, 0x1, -R3 ;  /* 0x0000000100037824 */ /* 0x000fc600078e0a03 */
[----:B------:R-:W-:Y:S02]  /*0150*/  LOP3.LUT R8, R7, 0xf, RZ, 0xc0, !PT ;  /* 0x0000000f07087812 */ /* 0x000fe400078ec0ff */
[----:B------:R-:W-:Y:S02]  /*0160*/  ISETP.GT.U32.AND P1, PT, R3, -0x10, PT ;  /* 0xfffffff00300780c */ /* 0x000fe40003f24070 */
[----:B------:R-:W-:-:S11]  /*0170*/  ISETP.NE.AND P0, PT, R8, RZ, PT ;  /* 0x000000ff0800720c */ /* 0x000fd60003f05270 */
[----:B------:R-:W-:Y:S05]  /*0180*/  @P1 BRA `(.L_x_1) ;  /* 0x0000000000681947 */ /* 0x000fea0003800000 */
[----:B------:R-:W0:Y:S01]  /*0190*/  LDC.64 R4, c[0x0][0x388] ;  /* 0x0000e200ff047b82 */ /* 0x000e220000000a00 */
[----:B------:R-:W-:-:S05]  /*01a0*/  LOP3.LUT R2, R7, 0xfffffff0, RZ, 0xc0, !PT ;  /* 0xfffffff007027812 */ /* 0x000fca00078ec0ff */
[----:B------:R-:W-:Y:S01]  /*01b0*/  IMAD.MOV R6, RZ, RZ, -R2 ;  /* 0x000000ffff067224 */ /* 0x000fe200078e0a02 */
[----:B0-----:R-:W-:-:S05]  /*01c0*/  IADD3 R4, P1, PT, R4, 0x20, RZ ;  /* 0x0000002004047810 */ /* 0x001fca0007f3e0ff */
[----:B------:R-:W-:-:S08]  /*01d0*/  IMAD.X R5, RZ, RZ, R5, P1 ;  /* 0x000000ffff057224 */ /* 0x000fd000008e0605 */
.L_x_2:
[----:B0-----:R-:W-:-:S04]  /*01e0*/  IMAD.WIDE R2, R0, 0x4, R4 ;  /* 0x0000000400027825 */ /* 0x001fc800078e0204 */
[----:B------:R-:W-:Y:S01]  /*01f0*/  VIADD R6, R6, 0x10 ;  /* 0x0000001006067836 */ /* 0x000fe20000000000 */
[----:B------:R0:W-:Y:S01]  /*0200*/  STG.E desc[UR4][R2.64+-0x20], RZ ;  /* 0xffffe0ff02007986 */ /* 0x0001e2000c101904 */
[----:B------:R-:W-:-:S03]  /*0210*/  VIADD R0, R0, 0x10 ;  /* 0x0000001000007836 */ /* 0x000fc60000000000 */
[----:B------:R0:W-:Y:S01]  /*0220*/  STG.E desc[UR4][R2.64+-0x1c], RZ ;  /* 0xffffe4ff02007986 */ /* 0x0001e2000c101904 */
[----:B------:R-:W-:-:S03]  /*0230*/  ISETP.NE.AND P1, PT, R6, RZ, PT ;  /* 0x000000ff0600720c */ /* 0x000fc60003f25270 */
[----:B------:R0:W-:Y:S04]  /*0240*/  STG.E desc[UR4][R2.64+-0x18], RZ ;  /* 0xffffe8ff02007986 */ /* 0x0001e8000c101904 */
        /* <DEDUP_REMOVED lines=12> */
[----:B------:R0:W-:Y:S01]  /*0310*/  STG.E desc[UR4][R2.64+0x1c], RZ ;  /* 0x00001cff02007986 */ /* 0x0001e2000c101904 */
[----:B------:R-:W-:Y:S05]  /*0320*/  @P1 BRA `(.L_x_2) ;  /* 0xfffffffc00ac1947 */ /* 0x000fea000383ffff */
.L_x_1:
[----:B------:R-:W-:Y:S05]  /*0330*/  BSYNC.RECONVERGENT B0 ;  /* 0x0000000000007941 */ /* 0x000fea0003800200 */
.L_x_0:
[----:B------:R-:W-:Y:S05]  /*0340*/  @!P0 EXIT ;  /* 0x000000000000894d */ /* 0x000fea0003800000 */
[----:B------:R-:W-:Y:S01]  /*0350*/  ISETP.GE.U32.AND P0, PT, R8, 0x8, PT ;  /* 0x000000080800780c */ /* 0x000fe20003f06070 */
[----:B------:R-:W-:Y:S01]  /*0360*/  BSSY.RECONVERGENT B0, `(.L_x_3) ;  /* 0x000000f000007945 */ /* 0x000fe20003800200 */
[----:B------:R-:W-:-:S04]  /*0370*/  LOP3.LUT R4, R7, 0x7, RZ, 0xc0, !PT ;  /* 0x0000000707047812 */ /* 0x000fc800078ec0ff */
[----:B------:R-:W-:-:S07]  /*0380*/  ISETP.NE.AND P1, PT, R4, RZ, PT ;  /* 0x000000ff0400720c */ /* 0x000fce0003f25270 */
[----:B------:R-:W-:Y:S06]  /*0390*/  @!P0 BRA `(.L_x_4) ;  /* 0x00000000002c8947 */ /* 0x000fec0003800000 */
[----:B0-----:R-:W0:Y:S02]  /*03a0*/  LDC.64 R2, c[0x0][0x388] ;  /* 0x0000e200ff027b82 */ /* 0x001e240000000a00 */
[----:B0-----:R-:W-:-:S04]  /*03b0*/  IMAD.WIDE R2, R0, 0x4, R2 ;  /* 0x0000000400027825 */ /* 0x001fc800078e0202 */
[----:B------:R-:W-:Y:S01]  /*03c0*/  VIADD R0, R0, 0x8 ;  /* 0x0000000800007836 */ /* 0x000fe20000000000 */
[----:B------:R1:W-:Y:S04]  /*03d0*/  STG.E desc[UR4][R2.64], RZ ;  /* 0x000000ff02007986 */ /* 0x0003e8000c101904 */
[----:B------:R1:W-:Y:S04]  /*03e0*/  STG.E desc[UR4][R2.64+0x4], RZ ;  /* 0x000004ff02007986 */ /* 0x0003e8000c101904 */
[----:B------:R1:W-:Y:S04]  /*03f0*/  STG.E desc[UR4][R2.64+0x8], RZ ;  /* 0x000008ff02007986 */ /* 0x0003e8000c101904 */
[----:B------:R1:W-:Y:S04]  /*0400*/  STG.E desc[UR4][R2.64+0xc], RZ ;  /* 0x00000cff02007986 */ /* 0x0003e8000c101904 */
[----:B------:R1:W-:Y:S04]  /*0410*/  STG.E desc[UR4][R2.64+0x10], RZ ;  /* 0x000010ff02007986 */ /* 0x0003e8000c101904 */
[----:B------:R1:W-:Y:S04]  /*0420*/  STG.E desc[UR4][R2.64+0x14], RZ ;  /* 0x000014ff02007986 */ /* 0x0003e8000c101904 */
[----:B------:R1:W-:Y:S04]  /*0430*/  STG.E desc[UR4][R2.64+0x18], RZ ;  /* 0x000018ff02007986 */ /* 0x0003e8000c101904 */
[----:B------:R1:W-:Y:S02]  /*0440*/  STG.E desc[UR4][R2.64+0x1c], RZ ;  /* 0x00001cff02007986 */ /* 0x0003e4000c101904 */
.L_x_4:
[----:B------:R-:W-:Y:S05]  /*0450*/  BSYNC.RECONVERGENT B0 ;  /* 0x0000000000007941 */ /* 0x000fea0003800200 */
.L_x_3:
[----:B------:R-:W-:Y:S05]  /*0460*/  @!P1 EXIT ;  /* 0x000000000000994d */ /* 0x000fea0003800000 */
[----:B------:R-:W-:Y:S02]  /*0470*/  ISETP.GE.U32.AND P0, PT, R4, 0x4, PT ;  /* 0x000000040400780c */ /* 0x000fe40003f06070 */
[----:B------:R-:W-:-:S04]  /*0480*/  LOP3.LUT R6, R7, 0x3, RZ, 0xc0, !PT ;  /* 0x0000000307067812 */ /* 0x000fc800078ec0ff */
[----:B------:R-:W-:-:S07]  /*0490*/  ISETP.NE.AND P1, PT, R6, RZ, PT ;  /* 0x000000ff0600720c */ /* 0x000fce0003f25270 */
[----:B01----:R-:W0:Y:S02]  /*04a0*/  @P0 LDC.64 R2, c[0x0][0x388] ;  /* 0x0000e200ff020b82 */ /* 0x003e240000000a00 */
[----:B0-----:R-:W-:-:S05]  /*04b0*/  @P0 IMAD.WIDE R2, R0, 0x4, R2 ;  /* 0x0000000400020825 */ /* 0x001fca00078e0202 */
[----:B------:R0:W-:Y:S04]  /*04c0*/  @P0 STG.E desc[UR4][R2.64], RZ ;  /* 0x000000ff02000986 */ /* 0x0001e8000c101904 */
[----:B------:R0:W-:Y:S04]  /*04d0*/  @P0 STG.E desc[UR4][R2.64+0x4], RZ ;  /* 0x000004ff02000986 */ /* 0x0001e8000c101904 */
[----:B------:R0:W-:Y:S04]  /*04e0*/  @P0 STG.E desc[UR4][R2.64+0x8], RZ ;  /* 0x000008ff02000986 */ /* 0x0001e8000c101904 */
[----:B------:R0:W-:Y:S01]  /*04f0*/  @P0 STG.E desc[UR4][R2.64+0xc], RZ ;  /* 0x00000cff02000986 */ /* 0x0001e2000c101904 */
[----:B------:R-:W-:Y:S05]  /*0500*/  @!P1 EXIT ;  /* 0x000000000000994d */ /* 0x000fea0003800000 */
[----:B------:R-:W1:Y:S01]  /*0510*/  LDC.64 R4, c[0x0][0x388] ;  /* 0x0000e200ff047b82 */ /* 0x000e620000000a00 */
[----:B------:R-:W-:Y:S02]  /*0520*/  @P0 VIADD R0, R0, 0x4 ;  /* 0x0000000400000836 */ /* 0x000fe40000000000 */
[----:B------:R-:W-:-:S07]  /*0530*/  IMAD.MOV R6, RZ, RZ, -R6 ;  /* 0x000000ffff067224 */ /* 0x000fce00078e0a06 */
.L_x_5:
[----:B01----:R-:W-:-:S04]  /*0540*/  IMAD.WIDE R2, R0, 0x4, R4 ;  /* 0x0000000400027825 */ /* 0x003fc800078e0204 */
[----:B------:R-:W-:Y:S01]  /*0550*/  VIADD R6, R6, 0x1 ;  /* 0x0000000106067836 */ /* 0x000fe20000000000 */
[----:B------:R2:W-:Y:S01]  /*0560*/  STG.E desc[UR4][R2.64], RZ ;  /* 0x000000ff02007986 */ /* 0x0005e2000c101904 */
[----:B------:R-:W-:-:S03]  /*0570*/  VIADD R0, R0, 0x1 ;  /* 0x0000000100007836 */ /* 0x000fc60000000000 */
[----:B------:R-:W-:-:S13]  /*0580*/  ISETP.NE.AND P0, PT, R6, RZ, PT ;  /* 0x000000ff0600720c */ /* 0x000fda0003f05270 */
[----:B--2---:R-:W-:Y:S05]  /*0590*/  @P0 BRA `(.L_x_5) ;  /* 0xfffffffc00e80947 */ /* 0x004fea000383ffff */
[----:B------:R-:W-:Y:S05]  /*05a0*/  EXIT ;  /* 0x000000000000794d */ /* 0x000fea0003800000 */
.L_x_6:
[----:B------:R-:W-:-:S00]  /*05b0*/  BRA `(.L_x_6) ;  /* 0xfffffffc00fc7947 */ /* 0x000fc0000383ffff */
[----:B------:R-:W-:-:S00]  /*05c0*/  NOP ;  /* 0x0000000000007918 */ /* 0x000fc00000000000 */
        /* <DEDUP_REMOVED lines=11> */
.L_x_32:


//--------------------- .text._Z6divGPUPiS_S_i    --------------------------
	.section	.text._Z6divGPUPiS_S_i,"ax",@progbits
	.align	128
        .global         _Z6divGPUPiS_S_i
        .type           _Z6divGPUPiS_S_i,@function
        .size           _Z6divGPUPiS_S_i,(.L_x_30 - _Z6divGPUPiS_S_i)
        .other          _Z6divGPUPiS_S_i,@"STO_CUDA_ENTRY STV_DEFAULT"
_Z6divGPUPiS_S_i:
.text._Z6divGPUPiS_S_i:
[----:B------:R-:W-:Y:S08]  /*0000*/  LDC R1, c[0x0][0x37c] ;  /* 0x0000df00ff017b82 */ /* 0x000ff00000000800 */
[----:B------:R-:W0:Y:S01]  /*0010*/  LDC.64 R2, c[0x0][0x390] ;  /* 0x0000e400ff027b82 */ /* 0x000e220000000a00 */
[----:B------:R-:W0:Y:S02]  /*0020*/  LDCU.64 UR6, c[0x0][0x358] ;  /* 0x00006b00ff0677ac */ /* 0x000e240008000a00 */
[----:B0-----:R-:W2:Y:S05]  /*0030*/  LDG.E R0, desc[UR6][R2.64+0x10] ;  /* 0x0000100602007981 */ /* 0x001eaa000c1e1900 */
[----:B------:R-:W0:Y:S01]  /*0040*/  S2UR UR4, SR_CTAID.X ;  /* 0x00000000000479c3 */ /* 0x000e220000002500 */
[----:B------:R-:W0:Y:S07]  /*0050*/  S2R R5, SR_TID.X ;  /* 0x0000000000057919 */ /* 0x000e2e0000002100 */
[----:B------:R-:W0:Y:S02]  /*0060*/  LDC R10, c[0x0][0x360] ;  /* 0x0000d800ff0a7b82 */ /* 0x000e240000000800 */
[----:B0-----:R-:W-:Y:S01]  /*0070*/  IMAD R10, R10, UR4, R5 ;  /* 0x000000040a0a7c24 */ /* 0x001fe2000f8e0205 */
[----:B--2---:R-:W-:-:S13]  /*0080*/  ISETP.NE.AND P0, PT, R0, 0x1, PT ;  /* 0x000000010000780c */ /* 0x004fda0003f05270 */
[----:B------:R-:W-:Y:S05]  /*0090*/  @P0 EXIT ;  /* 0x000000000000094d */ /* 0x000fea0003800000 */
[----:B------:R-:W2:Y:S01]  /*00a0*/  LDG.E R3, desc[UR6][R2.64+0x8] ;  /* 0x0000080602037981 */ /* 0x000ea2000c1e1900 */
[----:B------:R-:W0:Y:S02]  /*00b0*/  LDC R5, c[0x0][0x398] ;  /* 0x0000e600ff057b82 */ /* 0x000e240000000800 */
[----:B0-----:R-:W-:-:S05]  /*00c0*/  IMAD R10, R10, R5, RZ ;  /* 0x000000050a0a7224 */ /* 0x001fca00078e02ff */
[----:B--2---:R-:W-:-:S13]  /*00d0*/  ISETP.GE.AND P0, PT, R10, R3, PT ;  /* 0x000000030a00720c */ /* 0x004fda0003f06270 */
[----:B------:R-:W-:Y:S05]  /*00e0*/  @P0 EXIT ;  /* 0x000000000000094d */ /* 0x000fea0003800000 */
[----:B------:R-:W-:Y:S02]  /*00f0*/  ISETP.GE.AND P0, PT, R5, 0x1, PT ;  /* 0x000000010500780c */ /* 0x000fe40003f06270 */
[----:B------:R-:W-:-:S11]  /*0100*/  VIADDMNMX R3, R10, R5, R3, PT ;  /* 0x000000050a037246 */ /* 0x000fd60003800103 */
[----:B------:R-:W-:Y:S05]  /*0110*/  @!P0 EXIT ;  /* 0x000000000000894d */ /* 0x000fea0003800000 */
[--C-:B------:R-:W-:Y:S01]  /*0120*/  IMAD.IADD R0, R3, 0x1, -R10.reuse ;  /* 0x0000000103007824 */ /* 0x100fe200078e0a0a */
[----:B------:R-:W-:Y:S01]  /*0130*/  BSSY.RECONVERGENT B0, `(.L_x_7) ;  /* 0x0000039000007945 */ /* 0x000fe20003800200 */
[----:B------:R-:W-:-:S03]  /*0140*/  IMAD.MOV.U32 R2, RZ, RZ, R10 ;  /* 0x000000ffff027224 */ /* 0x000fc600078e000a */
[----:B------:R-:W-:-:S13]  /*0150*/  LOP3.LUT P0, R0, R0, 0x3, RZ, 0xc0, !PT ;  /* 0x0000000300007812 */ /* 0x000fda000780c0ff */
[----:B------:R-:W-:Y:S05]  /*0160*/  @!P0 BRA `(.L_x_8) ;  /* 0x0000000000d48947 */ /* 0x000fea0003800000 */
[----:B------:R-:W0:Y:S01]  /*0170*/  LDC.64 R22, c[0x0][0x380] ;  /* 0x0000e000ff167b82 */ /* 0x000e220000000a00 */
[----:B------:R-:W-:Y:S02]  /*0180*/  IMAD.MOV R8, RZ, RZ, -R0 ;  /* 0x000000ffff087224 */ /* 0x000fe400078e0a00 */
[----:B------:R-:W-:-:S05]  /*0190*/  IMAD.MOV.U32 R2, RZ, RZ, R10 ;  /* 0x000000ffff027224 */ /* 0x000fca00078e000a */
[----:B------:R-:W1:Y:S02]  /*01a0*/  LDC.64 R24, c[0x0][0x388] ;  /* 0x0000e200ff187b82 */ /* 0x000e640000000a00 */
.L_x_10:
[----:B--2---:R-:W2:Y:S02]  /*01b0*/  LDC.64 R28, c[0x0][0x390] ;  /* 0x0000e400ff1c7b82 */ /* 0x004ea40000000a00 */
[----:B--2---:R-:W2:Y:S04]  /*01c0*/  LDG.E R7, desc[UR6][R28.64+0xc] ;  /* 0x00000c061c077981 */ /* 0x004ea8000c1e1900 */
[----:B------:R-:W3:Y:S01]  /*01d0*/  LDG.E R5, desc[UR6][R28.64+0x14] ;  /* 0x000014061c057981 */ /* 0x000ee2000c1e1900 */
[----:B-1----:R-:W-:-:S03]  /*01e0*/  IMAD.WIDE R26, R2, 0x4, R24 ;  /* 0x00000004021a7825 */ /* 0x002fc600078e0218 */
[----:B------:R1:W5:Y:S04]  /*01f0*/  LDG.E R9, desc[UR6][R28.64] ;  /* 0x000000061c097981 */ /* 0x000368000c1e1900 */
[----:B------:R1:W5:Y:S01]  /*0200*/  LDG.E R4, desc[UR6][R26.64] ;  /* 0x000000061a047981 */ /* 0x000362000c1e1900 */
[----:B--2---:R-:W-:-:S04]  /*0210*/  IMAD.IADD R7, R7, 0x1, R2 ;  /* 0x0000000107077824 */ /* 0x004fc800078e0202 */
[----:B0-----:R-:W-:-:S05]  /*0220*/  IMAD.WIDE R12, R7, 0x4, R22 ;  /* 0x00000004070c7825 */ /* 0x001fca00078e0216 */
[----:B------:R1:W5:Y:S01]  /*0230*/  LDG.E R7, desc[UR6][R12.64] ;  /* 0x000000060c077981 */ /* 0x000362000c1e1900 */
[----:B---3--:R-:W0:Y:S08]  /*0240*/  I2F.F64 R16, R5 ;  /* 0x0000000500107312 */ /* 0x008e300000201c00 */
[----:B0-----:R-:W0:Y:S01]  /*0250*/  MUFU.RCP64H R21, R17 ;  /* 0x0000001100157308 */ /* 0x001e220000001800 */
[----:B------:R-:W-:-:S06]  /*0260*/  VIADD R20, R17, 0x300402 ;  /* 0x0030040211147836 */ /* 0x000fcc0000000000 */
[----:B0-----:R-:W-:-:S08]  /*0270*/  DFMA R14, -R16, R20, 1 ;  /* 0x3ff00000100e742b */ /* 0x001fd00000000114 */
[----:B------:R-:W-:Y:S01]  /*0280*/  DFMA R14, R14, R14, R14 ;  /* 0x0000000e0e0e722b */ /* 0x000fe2000000000e */
[----:B------:R-:W-:-:S07]  /*0290*/  FSETP.GEU.AND P0, PT, |R20|, 5.8789094863358348022e-39, PT ;  /* 0x004004021400780b */ /* 0x000fce0003f0e200 */
[----:B------:R-:W-:-:S08]  /*02a0*/  DFMA R14, R20, R14, R20 ;  /* 0x0000000e140e722b */ /* 0x000fd00000000014 */
[----:B------:R-:W-:-:S08]  /*02b0*/  DFMA R18, -R16, R14, 1 ;  /* 0x3ff000001012742b */ /* 0x000fd0000000010e */
[----:B------:R-:W-:Y:S01]  /*02c0*/  DFMA R14, R14, R18, R14 ;  /* 0x000000120e0e722b */ /* 0x000fe2000000000e */
[----:B-1----:R-:W-:Y:S10]  /*02d0*/  @P0 BRA `(.L_x_9) ;  /* 0x0000000000200947 */ /* 0x002ff40003800000 */
[----:B------:R-:W-:Y:S01]  /*02e0*/  LOP3.LUT R6, R17, 0x7fffffff, RZ, 0xc0, !PT ;  /* 0x7fffffff11067812 */ /* 0x000fe200078ec0ff */
[----:B------:R-:W-:Y:S01]  /*02f0*/  IMAD.MOV.U32 R14, RZ, RZ, R16 ;  /* 0x000000ffff0e7224 */ /* 0x000fe200078e0010 */
[----:B------:R-:W-:Y:S01]  /*0300*/  MOV R0, 0x340 ;  /* 0x0000034000007802 */ /* 0x000fe20000000f00 */
[----:B------:R-:W-:Y:S02]  /*0310*/  IMAD.MOV.U32 R15, RZ, RZ, R17 ;  /* 0x000000ffff0f7224 */ /* 0x000fe400078e0011 */
[----:B------:R-:W-:-:S07]  /*0320*/  VIADD R6, R6, 0xfff00000 ;  /* 0xfff0000006067836 */ /* 0x000fce0000000000 */
[----:B-----5:R-:W-:Y:S05]  /*0330*/  CALL.REL.NOINC `($__internal_0_$__cuda_sm20_dblrcp_rn_slowpath_v3) ;  /* 0x0000000c00447944 */ /* 0x020fea0003c00000 */
[----:B------:R-:W-:Y:S02]  /*0340*/  IMAD.MOV.U32 R14, RZ, RZ, R16 ;  /* 0x000000ffff0e7224 */ /* 0x000fe400078e0010 */
[----:B------:R-:W-:-:S07]  /*0350*/  IMAD.MOV.U32 R15, RZ, RZ, R17 ;  /* 0x000000ffff0f7224 */ /* 0x000fce00078e0011 */
.L_x_9:
[----:B-----5:R-:W-:Y:S01]  /*0360*/  I2F.F64 R16, R9 ;  /* 0x0000000900107312 */ /* 0x020fe20000201c00 */
[----:B------:R-:W-:Y:S02]  /*0370*/  VIADD R8, R8, 0x1 ;  /* 0x0000000108087836 */ /* 0x000fe40000000000 */
[----:B------:R-:W-:-:S05]  /*0380*/  VIADD R2, R2, 0x1 ;  /* 0x0000000102027836 */ /* 0x000fca0000000000 */
[----:B------:R-:W0:Y:S02]  /*0390*/  I2F.F64 R18, R4 ;  /* 0x0000000400127312 */ /* 0x000e240000201c00 */
[----:B0-----:R-:W-:-:S08]  /*03a0*/  DMUL R16, R16, R18 ;  /* 0x0000001210107228 */ /* 0x001fd00000000000 */
[----:B------:R-:W-:-:S10]  /*03b0*/  DMUL R14, R16, R14 ;  /* 0x0000000e100e7228 */ /* 0x000fd40000000000 */
[----:B------:R-:W0:Y:S02]  /*03c0*/  F2I.F64.TRUNC R14, R14 ;  /* 0x0000000e000e7311 */ /* 0x000e24000030d100 */
[----:B0-----:R-:W-:-:S04]  /*03d0*/  IMAD R0, R5, R14, RZ ;  /* 0x0000000e05007224 */ /* 0x001fc800078e02ff */
[----:B------:R-:W-:-:S05]  /*03e0*/  IMAD R0, R9, R4, -R0 ;  /* 0x0000000409007224 */ /* 0x000fca00078e0a00 */
[----:B------:R-:W-:-:S04]  /*03f0*/  SHF.R.S32.HI R6, RZ, 0x1f, R0 ;  /* 0x0000001fff067819 */ /* 0x000fc80000011400 */
[----:B------:R-:W-:-:S05]  /*0400*/  LOP3.LUT R11, R6, R5, RZ, 0xc0, !PT ;  /* 0x00000005060b7212 */ /* 0x000fca00078ec0ff */
[----:B------:R-:W-:-:S04]  /*0410*/  IMAD.IADD R0, R0, 0x1, R11 ;  /* 0x0000000100007824 */ /* 0x000fc800078e020b */
[----:B------:R-:W-:-:S05]  /*0420*/  IMAD.IADD R11, R0, 0x1, -R5 ;  /* 0x00000001000b7824 */ /* 0x000fca00078e0a05 */
[----:B------:R-:W-:-:S04]  /*0430*/  ISETP.GE.AND P0, PT, R11, RZ, PT ;  /* 0x000000ff0b00720c */ /* 0x000fc80003f06270 */
[----:B------:R-:W-:Y:S02]  /*0440*/  SEL R0, R0, R11, !P0 ;  /* 0x0000000b00007207 */ /* 0x000fe40004000000 */
[----:B------:R-:W-:-:S03]  /*0450*/  ISETP.NE.AND P0, PT, R8, RZ, PT ;  /* 0x000000ff0800720c */ /* 0x000fc60003f05270 */
[----:B------:R-:W-:-:S05]  /*0460*/  IMAD.IADD R0, R7, 0x1, -R0 ;  /* 0x0000000107007824 */ /* 0x000fca00078e0a00 */
[----:B------:R-:W-:-:S04]  /*0470*/  SHF.R.S32.HI R4, RZ, 0x1f, R0 ;  /* 0x0000001fff047819 */ /* 0x000fc80000011400 */
[----:B------:R-:W-:-:S05]  /*0480*/  LOP3.LUT R5, R4, R5, RZ, 0xc0, !PT ;  /* 0x0000000504057212 */ /* 0x000fca00078ec0ff */
[----:B------:R-:W-:-:S05]  /*0490*/  IMAD.IADD R5, R0, 0x1, R5 ;  /* 0x0000000100057824 */ /* 0x000fca00078e0205 */
[----:B------:R2:W-:Y:S01]  /*04a0*/  STG.E desc[UR6][R12.64], R5 ;  /* 0x000000050c007986 */ /* 0x0005e2000c101906 */
[----:B------:R-:W-:Y:S05]  /*04b0*/  @P0 BRA `(.L_x_10) ;  /* 0xfffffffc003c0947 */ /* 0x000fea000383ffff */
.L_x_8:
[----:B------:R-:W-:Y:S05]  /*04c0*/  BSYNC.RECONVERGENT B0 ;  /* 0x0000000000007941 */ /* 0x000fea0003800200 */
.L_x_7:
[----:B------:R-:W-:-:S05]  /*04d0*/  IMAD.IADD R0, R10, 0x1, -R3 ;  /* 0x000000010a007824 */ /* 0x000fca00078e0a03 */
[----:B------:R-:W-:-:S13]  /*04e0*/  ISETP.GT.U32.AND P0, PT, R0, -0x4, PT ;  /* 0xfffffffc0000780c */ /* 0x000fda0003f04070 */
[----:B------:R-:W-:Y:S05]  /*04f0*/  @P0 EXIT ;  /* 0x000000000000094d */ /* 0x000fea0003800000 */
[----:B------:R-:W0:Y:S01]  /*0500*/  LDC.64 R10, c[0x0][0x380] ;  /* 0x0000e000ff0a7b82 */ /* 0x000e220000000a00 */
[----:B------:R-:W1:Y:S01]  /*0510*/  LDCU.64 UR4, c[0x0][0x388] ;  /* 0x00007100ff0477ac */ /* 0x000e620008000a00 */
[----:B------:R-:W-:Y:S01]  /*0520*/  IMAD.IADD R3, R2, 0x1, -R3 ;  /* 0x0000000102037824 */ /* 0x000fe200078e0a03 */
[----:B------:R-:W3:Y:S01]  /*0530*/  LDCU.64 UR8, c[0x0][0x380] ;  /* 0x00007000ff0877ac */ /* 0x000ee20008000a00 */
[----:B-1----:R-:W-:-:S04]  /*0540*/  UIADD3 UR4, UP0, UPT, UR4, 0x8, URZ ;  /* 0x0000000804047890 */ /* 0x002fc8000ff1e0ff */
[----:B---3--:R-:W-:-:S12]  /*0550*/  UIADD3.X UR5, UPT, UPT, URZ, UR5, URZ, UP0, !UPT ;  /* 0x00000005ff057290 */ /* 0x008fd800087fe4ff */
.L_x_15:
[----:B------:R-:W2:Y:S02]  /*0560*/  LDC.64 R24, c[0x0][0x390] ;  /* 0x0000e400ff187b82 */ /* 0x000ea40000000a00 */
[----:B-12---:R-:W2:Y:S04]  /*0570*/  LDG.E R5, desc[UR6][R24.64+0xc] ;  /* 0x00000c0618057981 */ /* 0x006ea8000c1e1900 */
[----:B------:R-:W3:Y:S01]  /*0580*/  LDG.E R9, desc[UR6][R24.64+0x14] ;  /* 0x0000140618097981 */ /* 0x000ee2000c1e1900 */
[----:B------:R-:W-:Y:S02]  /*0590*/  IMAD.U32 R12, RZ, RZ, UR4 ;  /* 0x00000004ff0c7e24 */ /* 0x000fe4000f8e00ff */
[----:B------:R-:W-:Y:S01]  /*05a0*/  IMAD.U32 R13, RZ, RZ, UR5 ;  /* 0x00000005ff0d7e24 */ /* 0x000fe2000f8e00ff */
[----:B------:R1:W5:Y:S01]  /*05b0*/  LDG.E R8, desc[UR6][R24.64] ;  /* 0x0000000618087981 */ /* 0x000362000c1e1900 */
[----:B------:R-:W-:-:S05]  /*05c0*/  IMAD.WIDE R12, R2, 0x4, R12 ;  /* 0x00000004020c7825 */ /* 0x000fca00078e020c */
        /* <DEDUP_REMOVED lines=11> */
[----:B------:R-:W-:Y:S01]  /*0680*/  DFMA R20, -R14, R18, 1 ;  /* 0x3ff000000e14742b */ /* 0x000fe20000000112 */
[----:B------:R-:W-:-:S07]  /*0690*/  SHF.R.S32.HI R4, RZ, 0x1f, R2 ;  /* 0x0000001fff047819 */ /* 0x000fce0000011402 */
[----:B------:R-:W-:Y:S01]  /*06a0*/  DFMA R16, R18, R20, R18 ;  /* 0x000000141210722b */ /* 0x000fe20000000012 */
[----:B-1----:R-:W-:Y:S10]  /*06b0*/  @P0 BRA `(.L_x_11) ;  /* 0x0000000000100947 */ /* 0x002ff40003800000 */
[----:B------:R-:W-:Y:S02]  /*06c0*/  LOP3.LUT R6, R15, 0x7fffffff, RZ, 0xc0, !PT ;  /* 0x7fffffff0f067812 */ /* 0x000fe400078ec0ff */
[----:B------:R-:W-:-:S03]  /*06d0*/  MOV R0, 0x700 ;  /* 0x0000070000007802 */ /* 0x000fc60000000f00 */
[----:B------:R-:W-:-:S07]  /*06e0*/  VIADD R6, R6, 0xfff00000 ;  /* 0xfff0000006067836 */ /* 0x000fce0000000000 */
[----:B-----5:R-:W-:Y:S05]  /*06f0*/  CALL.REL.NOINC `($__internal_0_$__cuda_sm20_dblrcp_rn_slowpath_v3) ;  /* 0x0000000800547944 */ /* 0x020fea0003c00000 */
.L_x_11:
[----:B-----5:R-:W-:Y:S08]  /*0700*/  I2F.F64 R14, R8 ;  /* 0x00000008000e7312 */ /* 0x020ff00000201c00 */
[----:B------:R-:W0:Y:S02]  /*0710*/  I2F.F64 R18, R7 ;  /* 0x0000000700127312 */ /* 0x000e240000201c00 */
[----:B0-----:R-:W-:Y:S01]  /*0720*/  DMUL R14, R14, R18 ;  /* 0x000000120e0e7228 */ /* 0x001fe20000000000 */
[----:B------:R-:W0:Y:S07]  /*0730*/  LDC.64 R18, c[0x0][0x390] ;  /* 0x0000e400ff127b82 */ /* 0x000e2e0000000a00 */
[----:B------:R-:W-:-:S10]  /*0740*/  DMUL R14, R14, R16 ;  /* 0x000000100e0e7228 */ /* 0x000fd40000000000 */
[----:B------:R-:W1:Y:S02]  /*0750*/  F2I.F64.TRUNC R14, R14 ;  /* 0x0000000e000e7311 */ /* 0x000e64000030d100 */
[----:B-1----:R-:W-:-:S04]  /*0760*/  IMAD R0, R9, R14, RZ ;  /* 0x0000000e09007224 */ /* 0x002fc800078e02ff */
[----:B------:R-:W-:-:S05]  /*0770*/  IMAD R0, R8, R7, -R0 ;  /* 0x0000000708007224 */ /* 0x000fca00078e0a00 */
[----:B------:R-:W-:-:S04]  /*0780*/  SHF.R.S32.HI R6, RZ, 0x1f, R0 ;  /* 0x0000001fff067819 */ /* 0x000fc80000011400 */
[----:B------:R-:W-:-:S05]  /*0790*/  LOP3.LUT R17, R6, R9, RZ, 0xc0, !PT ;  /* 0x0000000906117212 */ /* 0x000fca00078ec0ff */
[----:B------:R-:W-:-:S04]  /*07a0*/  IMAD.IADD R0, R0, 0x1, R17 ;  /* 0x0000000100007824 */ /* 0x000fc800078e0211 */
[----:B------:R-:W-:-:S05]  /*07b0*/  IMAD.IADD R17, R0, 0x1, -R9 ;  /* 0x0000000100117824 */ /* 0x000fca00078e0a09 */
[----:B------:R-:W-:-:S04]  /*07c0*/  ISETP.GE.AND P0, PT, R17, RZ, PT ;  /* 0x000000ff1100720c */ /* 0x000fc80003f06270 */
[----:B------:R-:W-:-:S05]  /*07d0*/  SEL R0, R0, R17, !P0 ;  /* 0x0000001100007207 */ /* 0x000fca0004000000 */
[----:B------:R-:W-:-:S05]  /*07e0*/  IMAD.IADD R0, R5, 0x1, -R0 ;  /* 0x0000000105007824 */ /* 0x000fca00078e0a00 */
[----:B------:R-:W-:-:S04]  /*07f0*/  SHF.R.S32.HI R6, RZ, 0x1f, R0 ;  /* 0x0000001fff067819 */ /* 0x000fc80000011400 */
[----:B------:R-:W-:-:S05]  /*0800*/  LOP3.LUT R9, R6, R9, RZ, 0xc0, !PT ;  /* 0x0000000906097212 */ /* 0x000fca00078ec0ff */
[----:B------:R-:W-:-:S05]  /*0810*/  IMAD.IADD R17, R0, 0x1, R9 ;  /* 0x0000000100117824 */ /* 0x000fca00078e0209 */
[----:B------:R1:W-:Y:S04]  /*0820*/  STG.E desc[UR6][R22.64], R17 ;  /* 0x0000001116007986 */ /* 0x0003e8000c101906 */
[----:B0-----:R-:W2:Y:S04]  /*0830*/  LDG.E R5, desc[UR6][R18.64+0xc] ;  /* 0x00000c0612057981 */ /* 0x001ea8000c1e1900 */
[----:B------:R-:W3:Y:S04]  /*0840*/  LDG.E R9, desc[UR6][R18.64+0x14] ;  /* 0x0000140612097981 */ /* 0x000ee8000c1e1900 */
[----:B------:R0:W5:Y:S04]  /*0850*/  LDG.E R8, desc[UR6][R18.64] ;  /* 0x0000000612087981 */ /* 0x000168000c1e1900 */
[----:B------:R0:W5:Y:S01]  /*0860*/  LDG.E R7, desc[UR6][R12.64+-0x4] ;  /* 0xfffffc060c077981 */ /* 0x000162000c1e1900 */
[----:B--2---:R-:W-:-:S04]  /*0870*/  IADD3 R0, P0, PT, R5, R2, RZ ;  /* 0x0000000205007210 */ /* 0x004fc80007f1e0ff */
[----:B------:R-:W-:Y:S02]  /*0880*/  LEA.HI.X.SX32 R5, R5, R4, 0x1, P0 ;  /* 0x0000000405057211 */ /* 0x000fe400000f0eff */
[----:B------:R-:W-:-:S04]  /*0890*/  LEA R24, P0, R0, UR8, 0x2 ;  /* 0x0000000800187c11 */ /* 0x000fc8000f8010ff */
[----:B------:R-:W-:-:S05]  /*08a0*/  LEA.HI.X R25, R0, UR9, R5, 0x2, P0 ;  /* 0x0000000900197c11 */ /* 0x000fca00080f1405 */
[----:B------:R0:W5:Y:S01]  /*08b0*/  LDG.E R5, desc[UR6][R24.64+0x4] ;  /* 0x0000040618057981 */ /* 0x000162000c1e1900 */
[----:B---3--:R-:W1:Y:S08]  /*08c0*/  I2F.F64 R14, R9 ;  /* 0x00000009000e7312 */ /* 0x008e700000201c00 */
[----:B-1----:R-:W1:Y:S01]  /*08d0*/  MUFU.RCP64H R17, R15 ;  /* 0x0000000f00117308 */ /* 0x002e620000001800 */
[----:B------:R-:W-:-:S06]  /*08e0*/  IADD3 R16, PT, PT, R15, 0x300402, RZ ;  /* 0x003004020f107810 */ /* 0x000fcc0007ffe0ff */
[----:B-1----:R-:W-:-:S08]  /*08f0*/  DFMA R20, -R14, R16, 1 ;  /* 0x3ff000000e14742b */ /* 0x002fd00000000110 */
[----:B------:R-:W-:Y:S01]  /*0900*/  DFMA R20, R20, R20, R20 ;  /* 0x000000141414722b */ /* 0x000fe20000000014 */
[----:B------:R-:W-:-:S07]  /*0910*/  FSETP.GEU.AND P0, PT, |R16|, 5.8789094863358348022e-39, PT ;  /* 0x004004021000780b */ /* 0x000fce0003f0e200 */
[----:B------:R-:W-:-:S08]  /*0920*/  DFMA R20, R16, R20, R16 ;  /* 0x000000141014722b */ /* 0x000fd00000000010 */
[----:B------:R-:W-:-:S08]  /*0930*/  DFMA R22, -R14, R20, 1 ;  /* 0x3ff000000e16742b */ /* 0x000fd00000000114 */
[----:B------:R-:W-:Y:S01]  /*0940*/  DFMA R16, R20, R22, R20 ;  /* 0x000000161410722b */ /* 0x000fe20000000014 */
[----:B0-----:R-:W-:Y:S10]  /*0950*/  @P0 BRA `(.L_x_12) ;  /* 0x0000000000100947 */ /* 0x001ff40003800000 */
[----:B------:R-:W-:Y:S02]  /*0960*/  LOP3.LUT R6, R15, 0x7fffffff, RZ, 0xc0, !PT ;  /* 0x7fffffff0f067812 */ /* 0x000fe400078ec0ff */
[----:B------:R-:W-:-:S03]  /*0970*/  MOV R0, 0x9a0 ;  /* 0x000009a000007802 */ /* 0x000fc60000000f00 */
[----:B------:R-:W-:-:S07]  /*0980*/  VIADD R6, R6, 0xfff00000 ;  /* 0xfff0000006067836 */ /* 0x000fce0000000000 */
[----:B-----5:R-:W-:Y:S05]  /*0990*/  CALL.REL.NOINC `($__internal_0_$__cuda_sm20_dblrcp_rn_slowpath_v3) ;  /* 0x0000000400ac7944 */ /* 0x020fea0003c00000 */
.L_x_12:
        /* <DEDUP_REMOVED lines=30> */
[----:B------:R-:W-:-:S06]  /*0b80*/  VIADD R16, R15, 0x300402 ;  /* 0x003004020f107836 */ /* 0x000fcc0000000000 */
        /* <DEDUP_REMOVED lines=11> */
.L_x_13:
[----:B-----5:R-:W-:Y:S08]  /*0c40*/  I2F.F64 R14, R8 ;  /* 0x00000008000e7312 */ /* 0x020ff00000201c00 */
        /* <DEDUP_REMOVED lines=8> */
[----:B------:R-:W-:Y:S02]  /*0cd0*/  IMAD.IADD R0, R0, 0x1, R17 ;  /* 0x0000000100007824 */ /* 0x000fe400078e0211 */
[----:B------:R-:W0:Y:S02]  /*0ce0*/  LDC.64 R16, c[0x0][0x390] ;  /* 0x0000e400ff107b82 */ /* 0x000e240000000a00 */
        /* <DEDUP_REMOVED lines=10> */
[----:B------:R-:W5:Y:S01]  /*0d90*/  LDG.E R12, desc[UR6][R12.64+0x4] ;  /* 0x000004060c0c7981 */ /* 0x000f62000c1e1900 */
[----:B--2---:R-:W-:-:S04]  /*0da0*/  IADD3 R0, P0, PT, R7, R2, RZ ;  /* 0x0000000207007210 */ /* 0x004fc80007f1e0ff */
[----:B------:R-:W-:Y:S02]  /*0db0*/  LEA.HI.X.SX32 R7, R7, R4, 0x1, P0 ;  /* 0x0000000407077211 */ /* 0x000fe400000f0eff */
[----:B------:R-:W-:-:S04]  /*0dc0*/  LEA R8, P0, R0, UR8, 0x2 ;  /* 0x0000000800087c11 */ /* 0x000fc8000f8010ff */
[----:B------:R-:W-:Y:S01]  /*0dd0*/  LEA.HI.X R9, R0, UR9, R7, 0x2, P0 ;  /* 0x0000000900097c11 */ /* 0x000fe200080f1407 */
[----:B---3--:R-:W1:Y:S01]  /*0de0*/  I2F.F64 R14, R5 ;  /* 0x00000005000e7312 */ /* 0x008e620000201c00 */
[----:B------:R0:W5:Y:S04]  /*0df0*/  LDG.E R7, desc[UR6][R16.64] ;  /* 0x0000000610077981 */ /* 0x000168000c1e1900 */
[----:B------:R2:W5:Y:S03]  /*0e00*/  LDG.E R4, desc[UR6][R8.64+0xc] ;  /* 0x00000c0608047981 */ /* 0x000566000c1e1900 */
[----:B-1----:R-:W1:Y:S01]  /*0e10*/  MUFU.RCP64H R19, R15 ;  /* 0x0000000f00137308 */ /* 0x002e620000001800 */
[----:B------:R-:W-:-:S06]  /*0e20*/  VIADD R18, R15, 0x300402 ;  /* 0x003004020f127836 */ /* 0x000fcc0000000000 */
[----:B-1----:R-:W-:-:S08]  /*0e30*/  DFMA R20, -R14, R18, 1 ;  /* 0x3ff000000e14742b */ /* 0x002fd00000000112 */
[----:B------:R-:W-:Y:S01]  /*0e40*/  DFMA R20, R20, R20, R20 ;  /* 0x000000141414722b */ /* 0x000fe20000000014 */
[----:B------:R-:W-:-:S07]  /*0e50*/  FSETP.GEU.AND P0, PT, |R18|, 5.8789094863358348022e-39, PT ;  /* 0x004004021200780b */ /* 0x000fce0003f0e200 */
[----:B------:R-:W-:-:S08]  /*0e60*/  DFMA R20, R18, R20, R18 ;  /* 0x000000141214722b */ /* 0x000fd00000000012 */
[----:B------:R-:W-:-:S08]  /*0e70*/  DFMA R22, -R14, R20, 1 ;  /* 0x3ff000000e16742b */ /* 0x000fd00000000114 */
[----:B0-----:R-:W-:Y:S01]  /*0e80*/  DFMA R16, R20, R22, R20 ;  /* 0x000000161410722b */ /* 0x001fe20000000014 */
[----:B--2---:R-:W-:Y:S10]  /*0e90*/  @P0 BRA `(.L_x_14) ;  /* 0x0000000000100947 */ /* 0x004ff40003800000 */
[----:B------:R-:W-:Y:S02]  /*0ea0*/  LOP3.LUT R6, R15, 0x7fffffff, RZ, 0xc0, !PT ;  /* 0x7fffffff0f067812 */ /* 0x000fe400078ec0ff */
[----:B------:R-:W-:-:S03]  /*0eb0*/  MOV R0, 0xee0 ;  /* 0x00000ee000007802 */ /* 0x000fc60000000f00 */
[----:B------:R-:W-:-:S07]  /*0ec0*/  VIADD R6, R6, 0xfff00000 ;  /* 0xfff0000006067836 */ /* 0x000fce0000000000 */
[----:B-----5:R-:W-:Y:S05]  /*0ed0*/  CALL.REL.NOINC `($__internal_0_$__cuda_sm20_dblrcp_rn_slowpath_v3) ;  /* 0x00000000005c7944 */ /* 0x020fea0003c00000 */
.L_x_14:
        /* <DEDUP_REMOVED lines=11> */
[----:B------:R-:W-:-:S05]  /*0f90*/  IMAD.IADD R0, R0, 0x1, R13 ;  /* 0x0000000100007824 */ /* 0x000fca00078e020d */
[----:B------:R-:W-:-:S04]  /*0fa0*/  IADD3 R13, PT, PT, -R5, R0, RZ ;  /* 0x00000000050d7210 */ /* 0x000fc80007ffe1ff */
        /* <DEDUP_REMOVED lines=9> */
[----:B------:R-:W-:Y:S05]  /*1040*/  EXIT ;  /* 0x000000000000794d */ /* 0x000fea0003800000 */
        .weak           $__internal_0_$__cuda_sm20_dblrcp_rn_slowpath_v3
        .type           $__internal_0_$__cuda_sm20_dblrcp_rn_slowpath_v3,@function
        .size           $__internal_0_$__cuda_sm20_dblrcp_rn_slowpath_v3,(.L_x_30 - $__internal_0_$__cuda_sm20_dblrcp_rn_slowpath_v3)
$__internal_0_$__cuda_sm20_dblrcp_rn_slowpath_v3:
[----:B------:R-:W-:Y:S01]  /*1050*/  DSETP.GTU.AND P0, PT, |R14|, +INF , PT ;  /* 0x7ff000000e00742a */ /* 0x000fe20003f0c200 */
[----:B------:R-:W-:-:S13]  /*1060*/  BSSY.RECONVERGENT B1, `(.L_x_16) ;  /* 0x0000024000017945 */ /* 0x000fda0003800200 */
[----:B------:R-:W-:Y:S05]  /*1070*/  @P0 BRA `(.L_x_17) ;  /* 0x0000000000800947 */ /* 0x000fea0003800000 */
[----:B------:R-:W-:-:S05]  /*1080*/  LOP3.LUT R18, R15, 0x7fffffff, RZ, 0xc0, !PT ;  /* 0x7fffffff0f127812 */ /* 0x000fca00078ec0ff */
[----:B------:R-:W-:-:S05]  /*1090*/  VIADD R16, R18, 0xffffffff ;  /* 0xffffffff12107836 */ /* 0x000fca0000000000 */
[----:B------:R-:W-:-:S13]  /*10a0*/  ISETP.GE.U32.AND P0, PT, R16, 0x7fefffff, PT ;  /* 0x7fefffff1000780c */ /* 0x000fda0003f06070 */
[----:B------:R-:W-:Y:S01]  /*10b0*/  @P0 LOP3.LUT R17, R15, 0x7ff00000, RZ, 0x3c, !PT ;  /* 0x7ff000000f110812 */ /* 0x000fe200078e3cff */
[----:B------:R-:W-:Y:S01]  /*10c0*/  @P0 IMAD.MOV.U32 R16, RZ, RZ, RZ ;  /* 0x000000ffff100224 */ /* 0x000fe200078e00ff */
[----:B------:R-:W-:Y:S06]  /*10d0*/  @P0 BRA `(.L_x_18) ;  /* 0x0000000000700947 */ /* 0x000fec0003800000 */
[----:B------:R-:W-:-:S13]  /*10e0*/  ISETP.GE.U32.AND P0, PT, R18, 0x1000001, PT ;  /* 0x010000011200780c */ /* 0x000fda0003f06070 */
[----:B------:R-:W-:Y:S05]  /*10f0*/  @!P0 BRA `(.L_x_19) ;  /* 0x0000000000388947 */ /* 0x000fea0003800000 */
[----:B------:R-:W-:Y:S02]  /*1100*/  VIADD R17, R15, 0xc0200000 ;  /* 0xc02000000f117836 */ /* 0x000fe40000000000 */
[----:B------:R-:W-:Y:S02]  /*1110*/  IMAD.MOV.U32 R16, RZ, RZ, R14 ;  /* 0x000000ffff107224 */ /* 0x000fe400078e000e */
[----:B------:R-:W0:Y:S01]  /*1120*/  MUFU.RCP64H R19, R17 ;  /* 0x0000001100137308 */ /* 0x000e220000001800 */
[----:B------:R-:W-:-:S06]  /*1130*/  IMAD.MOV.U32 R18, RZ, RZ, R6 ;  /* 0x000000ffff127224 */ /* 0x000fcc00078e0006 */
[----:B0-----:R-:W-:-:S08]  /*1140*/  DFMA R20, -R16, R18, 1 ;  /* 0x3ff000001014742b */ /* 0x001fd00000000112 */
[----:B------:R-:W-:-:S08]  /*1150*/  DFMA R20, R20, R20, R20 ;  /* 0x000000141414722b */ /* 0x000fd00000000014 */
[----:B------:R-:W-:-:S08]  /*1160*/  DFMA R20, R18, R20, R18 ;  /* 0x000000141214722b */ /* 0x000fd00000000012 */
[----:B------:R-:W-:-:S08]  /*1170*/  DFMA R18, -R16, R20, 1 ;  /* 0x3ff000001012742b */ /* 0x000fd00000000114 */
[----:B------:R-:W-:-:S08]  /*1180*/  DFMA R18, R20, R18, R20 ;  /* 0x000000121412722b */ /* 0x000fd00000000014 */
[----:B------:R-:W-:-:S08]  /*1190*/  DMUL R18, R18, 2.2250738585072013831e-308 ;  /* 0x0010000012127828 */ /* 0x000fd00000000000 */
[----:B------:R-:W-:-:S08]  /*11a0*/  DFMA R14, -R14, R18, 1 ;  /* 0x3ff000000e0e742b */ /* 0x000fd00000000112 */
[----:B------:R-:W-:-:S08]  /*11b0*/  DFMA R14, R14, R14, R14 ;  /* 0x0000000e0e0e722b */ /* 0x000fd0000000000e */
[----:B------:R-:W-:Y:S01]  /*11c0*/  DFMA R16, R18, R14, R18 ;  /* 0x0000000e1210722b */ /* 0x000fe20000000012 */
[----:B------:R-:W-:Y:S10]  /*11d0*/  BRA `(.L_x_18) ;  /* 0x0000000000307947 */ /* 0x000ff40003800000 */
.L_x_19:
[----:B------:R-:W-:Y:S01]  /*11e0*/  DMUL R14, R14, 8.11296384146066816958e+31 ;  /* 0x469000000e0e7828 */ /* 0x000fe20000000000 */
[----:B------:R-:W-:-:S05]  /*11f0*/  IMAD.MOV.U32 R16, RZ, RZ, R6 ;  /* 0x000000ffff107224 */ /* 0x000fca00078e0006 */
[----:B------:R-:W0:Y:S02]  /*1200*/  MUFU.RCP64H R17, R15 ;  /* 0x0000000f00117308 */ /* 0x000e240000001800 */
[----:B0-----:R-:W-:-:S08]  /*1210*/  DFMA R18, -R14, R16, 1 ;  /* 0x3ff000000e12742b */ /* 0x001fd00000000110 */
[----:B------:R-:W-:-:S08]  /*1220*/  DFMA R18, R18, R18, R18 ;  /* 0x000000121212722b */ /* 0x000fd00000000012 */
[----:B------:R-:W-:-:S08]  /*1230*/  DFMA R18, R16, R18, R16 ;  /* 0x000000121012722b */ /* 0x000fd00000000010 */
[----:B------:R-:W-:-:S08]  /*1240*/  DFMA R16, -R14, R18, 1 ;  /* 0x3ff000000e10742b */ /* 0x000fd00000000112 */
[----:B------:R-:W-:-:S08]  /*1250*/  DFMA R16, R18, R16, R18 ;  /* 0x000000101210722b */ /* 0x000fd00000000012 */
[----:B------:R-:W-:Y:S01]  /*1260*/  DMUL R16, R16, 8.11296384146066816958e+31 ;  /* 0x4690000010107828 */ /* 0x000fe20000000000 */
[----:B------:R-:W-:Y:S10]  /*1270*/  BRA `(.L_x_18) ;  /* 0x0000000000087947 */ /* 0x000ff40003800000 */
.L_x_17:
[----:B------:R-:W-:Y:S01]  /*1280*/  LOP3.LUT R17, R15, 0x80000, RZ, 0xfc, !PT ;  /* 0x000800000f117812 */ /* 0x000fe200078efcff */
[----:B------:R-:W-:-:S07]  /*1290*/  IMAD.MOV.U32 R16, RZ, RZ, R14 ;  /* 0x000000ffff107224 */ /* 0x000fce00078e000e */
.L_x_18:
[----:B------:R-:W-:Y:S05]  /*12a0*/  BSYNC.RECONVERGENT B1 ;  /* 0x0000000000017941 */ /* 0x000fea0003800200 */
.L_x_16:
[----:B------:R-:W-:Y:S02]  /*12b0*/  IMAD.MOV.U32 R14, RZ, RZ, R0 ;  /* 0x000000ffff0e7224 */ /* 0x000fe400078e0000 */
[----:B------:R-:W-:-:S04]  /*12c0*/  IMAD.MOV.U32 R15, RZ, RZ, 0x0 ;  /* 0x00000000ff0f7424 */ /* 0x000fc800078e00ff */
[----:B------:R-:W-:Y:S05]  /*12d0*/  RET.REL.NODEC R14 `(_Z6divGPUPiS_S_i) ;  /* 0xffffffec0e487950 */ /* 0x000fea0003c3ffff */
.L_x_20:
        /* <DEDUP_REMOVED lines=10> */
.L_x_30:


//--------------------- .text._Z12stateComputePiS_S_S_ --------------------------
	.section	.text._Z12stateComputePiS_S_S_,"ax",@progbits
	.align	128
        .global         _Z12stateComputePiS_S_S_
        .type           _Z12stateComputePiS_S_S_,@function
        .size           _Z12stateComputePiS_S_S_,(.L_x_31 - _Z12stateComputePiS_S_S_)
        .other          _Z12stateComputePiS_S_S_,@"STO_CUDA_ENTRY STV_DEFAULT"
_Z12stateComputePiS_S_S_:
.text._Z12stateComputePiS_S_S_:
[----:B------:R-:W-:Y:S08]  /*0000*/  LDC R1, c[0x0][0x37c] ;  /* 0x0000df00ff017b82 */ /* 0x000ff00000000800 */
[----:B------:R-:W0:Y:S01]  /*0010*/  LDC.64 R10, c[0x0][0x398] ;  /* 0x0000e600ff0a7b82 */ /* 0x000e220000000a00 */
[----:B------:R-:W0:Y:S02]  /*0020*/  LDCU.64 UR4, c[0x0][0x358] ;  /* 0x00006b00ff0477ac */ /* 0x000e240008000a00 */
[----:B0-----:R-:W2:Y:S02]  /*0030*/  LDG.E R0, desc[UR4][R10.64+0x10] ;  /* 0x000010040a007981 */ /* 0x001ea4000c1e1900 */
[----:B--2---:R-:W-:-:S13]  /*0040*/  ISETP.NE.AND P0, PT, R0, 0x1, PT ;  /* 0x000000010000780c */ /* 0x004fda0003f05270 */
[----:B------:R-:W-:Y:S05]  /*0050*/  @P0 EXIT ;  /* 0x000000000000094d */ /* 0x000fea0003800000 */
[----:B------:R-:W2:Y:S01]  /*0060*/  LDG.E R3, desc[UR4][R10.64+0x4] ;  /* 0x000004040a037981 */ /* 0x000ea2000c1e1900 */
[----:B------:R-:W0:Y:S03]  /*0070*/  LDC.64 R4, c[0x0][0x388] ;  /* 0x0000e200ff047b82 */ /* 0x000e260000000a00 */
[----:B------:R-:W2:Y:S04]  /*0080*/  LDG.E R6, desc[UR4][R10.64+0x8] ;  /* 0x000008040a067981 */ /* 0x000ea8000c1e1900 */
[----:B------:R-:W3:Y:S01]  /*0090*/  LDG.E R0, desc[UR4][R10.64+0x14] ;  /* 0x000014040a007981 */ /* 0x000ee2000c1e1900 */
[----:B--2---:R-:W-:Y:S02]  /*00a0*/  IMAD.IADD R2, R3, 0x1, -R6 ;  /* 0x0000000103027824 */ /* 0x004fe400078e0a06 */
[----:B0-----:R-:W-:-:S03]  /*00b0*/  IMAD.WIDE R4, R6, 0x4, R4 ;  /* 0x0000000406047825 */ /* 0x001fc600078e0204 */
[----:B------:R0:W-:Y:S04]  /*00c0*/  STG.E desc[UR4][R10.64+0xc], R2 ;  /* 0x00000c020a007986 */ /* 0x0001e8000c101904 */
[----:B------:R0:W5:Y:S01]  /*00d0*/  LDG.E R6, desc[UR4][R4.64] ;  /* 0x0000000404067981 */ /* 0x000162000c1e1900 */
[----:B------:R-:W-:Y:S01]  /*00e0*/  IMAD.MOV.U32 R9, RZ, RZ, 0x1 ;  /* 0x00000001ff097424 */ /* 0x000fe200078e00ff */
[----:B---3--:R-:W-:Y:S01]  /*00f0*/  MOV R7, R0 ;  /* 0x0000000000077202 */ /* 0x008fe20000000f00 */
[----:B------:R-:W-:-:S07]  /*0100*/  IMAD.MOV.U32 R8, RZ, RZ, RZ ;  /* 0x000000ffff087224 */ /* 0x000fce00078e00ff */
.L_x_21:
[-C--:B0----5:R-:W-:Y:S02]  /*0110*/  IABS R11, R6.reuse ;  /* 0x00000006000b7213 */ /* 0x0a1fe40000000000 */
[----:B------:R-:W-:Y:S02]  /*0120*/  IABS R14, R7 ;  /* 0x00000007000e7213 */ /* 0x000fe40000000000 */
[----:B------:R-:W0:Y:S01]  /*0130*/  I2F.RP R10, R11 ;  /* 0x0000000b000a7306 */ /* 0x000e220000209400 */
[----:B------:R-:W-:-:S07]  /*0140*/  IABS R15, R6 ;  /* 0x00000006000f7213 */ /* 0x000fce0000000000 */
[----:B0-----:R-:W0:Y:S02]  /*0150*/  MUFU.RCP R10, R10 ;  /* 0x0000000a000a7308 */ /* 0x001e240000001000 */
[----:B0-----:R-:W-:Y:S02]  /*0160*/  VIADD R4, R10, 0xffffffe ;  /* 0x0ffffffe0a047836 */ /* 0x001fe40000000000 */
[----:B------:R-:W-:-:S04]  /*0170*/  IMAD.MOV R10, RZ, RZ, -R15 ;  /* 0x000000ffff0a7224 */ /* 0x000fc800078e0a0f */
[----:B------:R0:W1:Y:S02]  /*0180*/  F2I.FTZ.U32.TRUNC.NTZ R5, R4 ;  /* 0x0000000400057305 */ /* 0x000064000021f000 */
[----:B0-----:R-:W-:Y:S02]  /*0190*/  HFMA2 R4, -RZ, RZ, 0, 0 ;  /* 0x00000000ff047431 */ /* 0x001fe400000001ff */
[----:B-1----:R-:W-:-:S04]  /*01a0*/  IMAD.MOV R12, RZ, RZ, -R5 ;  /* 0x000000ffff0c7224 */ /* 0x002fc800078e0a05 */
[----:B------:R-:W-:Y:S02]  /*01b0*/  IMAD R13, R12, R11, RZ ;  /* 0x0000000b0c0d7224 */ /* 0x000fe400078e02ff */
[----:B------:R-:W-:Y:S01]  /*01c0*/  IMAD.MOV.U32 R12, RZ, RZ, R14 ;  /* 0x000000ffff0c7224 */ /* 0x000fe200078e000e */
[----:B------:R-:W-:Y:S01]  /*01d0*/  MOV R14, R9 ;  /* 0x00000009000e7202 */ /* 0x000fe20000000f00 */
[----:B------:R-:W-:-:S06]  /*01e0*/  IMAD.HI.U32 R5, R5, R13, R4 ;  /* 0x0000000d05057227 */ /* 0x000fcc00078e0004 */
[----:B------:R-:W-:-:S04]  /*01f0*/  IMAD.HI.U32 R5, R5, R12, RZ ;  /* 0x0000000c05057227 */ /* 0x000fc800078e00ff */
[----:B------:R-:W-:-:S05]  /*0200*/  IMAD R4, R5, R10, R12 ;  /* 0x0000000a05047224 */ /* 0x000fca00078e020c */
[----:B------:R-:W-:-:S13]  /*0210*/  ISETP.GT.U32.AND P2, PT, R11, R4, PT ;  /* 0x000000040b00720c */ /* 0x000fda0003f44070 */
[----:B------:R-:W-:Y:S02]  /*0220*/  @!P2 IMAD.IADD R4, R4, 0x1, -R11 ;  /* 0x000000010404a824 */ /* 0x000fe400078e0a0b */
[----:B------:R-:W-:Y:S01]  /*0230*/  @!P2 VIADD R5, R5, 0x1 ;  /* 0x000000010505a836 */ /* 0x000fe20000000000 */
[----:B------:R-:W-:Y:S02]  /*0240*/  ISETP.NE.AND P2, PT, R6, RZ, PT ;  /* 0x000000ff0600720c */ /* 0x000fe40003f45270 */
[----:B------:R-:W-:Y:S02]  /*0250*/  ISETP.GE.U32.AND P0, PT, R4, R11, PT ;  /* 0x0000000b0400720c */ /* 0x000fe40003f06070 */
[----:B------:R-:W-:-:S04]  /*0260*/  LOP3.LUT R4, R7, R6, RZ, 0x3c, !PT ;  /* 0x0000000607047212 */ /* 0x000fc800078e3cff */
[----:B------:R-:W-:Y:S01]  /*0270*/  ISETP.GE.AND P1, PT, R4, RZ, PT ;  /* 0x000000ff0400720c */ /* 0x000fe20003f26270 */
[----:B------:R-:W-:-:S06]  /*0280*/  IMAD.MOV.U32 R4, RZ, RZ, R6 ;  /* 0x000000ffff047224 */ /* 0x000fcc00078e0006 */
[----:B------:R-:W-:-:S06]  /*0290*/  @P0 IADD3 R5, PT, PT, R5, 0x1, RZ ;  /* 0x0000000105050810 */ /* 0x000fcc0007ffe0ff */
[----:B------:R-:W-:Y:S01]  /*02a0*/  @!P1 IMAD.MOV R5, RZ, RZ, -R5 ;  /* 0x000000ffff059224 */ /* 0x000fe200078e0a05 */
[----:B------:R-:W-:-:S05]  /*02b0*/  @!P2 LOP3.LUT R5, RZ, R6, RZ, 0x33, !PT ;  /* 0x00000006ff05a212 */ /* 0x000fca00078e33ff */
[----:B------:R-:W-:-:S04]  /*02c0*/  IMAD.MOV R5, RZ, RZ, -R5 ;  /* 0x000000ffff057224 */ /* 0x000fc800078e0a05 */
[-C--:B------:R-:W-:Y:S02]  /*02d0*/  IMAD R6, R6, R5.reuse, R7 ;  /* 0x0000000506067224 */ /* 0x080fe400078e0207 */
[----:B------:R-:W-:Y:S02]  /*02e0*/  IMAD R9, R9, R5, R8 ;  /* 0x0000000509097224 */ /* 0x000fe400078e0208 */
[----:B------:R-:W-:Y:S01]  /*02f0*/  IMAD.MOV.U32 R7, RZ, RZ, R4 ;  /* 0x000000ffff077224 */ /* 0x000fe200078e0004 */
[----:B------:R-:W-:Y:S01]  /*0300*/  ISETP.NE.AND P0, PT, R6, RZ, PT ;  /* 0x000000ff0600720c */ /* 0x000fe20003f05270 */
[----:B------:R-:W-:-:S12]  /*0310*/  IMAD.MOV.U32 R8, RZ, RZ, R14 ;  /* 0x000000ffff087224 */ /* 0x000fd800078e000e */
[----:B------:R-:W-:Y:S05]  /*0320*/  @P0 BRA `(.L_x_21) ;  /* 0xfffffffc00780947 */ /* 0x000fea000383ffff */
[----:B------:R-:W-:Y:S01]  /*0330*/  IABS R4, R0 ;  /* 0x0000000000047213 */ /* 0x000fe20000000000 */
[----:B------:R-:W0:Y:S03]  /*0340*/  LDC.64 R10, c[0x0][0x380] ;  /* 0x0000e000ff0a7b82 */ /* 0x000e260000000a00 */
[----:B------:R-:W1:Y:S08]  /*0350*/  I2F.RP R12, R4 ;  /* 0x00000004000c7306 */ /* 0x000e700000209400 */
[----:B-1----:R-:W1:Y:S01]  /*0360*/  MUFU.RCP R12, R12 ;  /* 0x0000000c000c7308 */ /* 0x002e620000001000 */
[----:B------:R-:W-:Y:S01]  /*0370*/  SHF.R.S32.HI R5, RZ, 0x1f, R14 ;  /* 0x0000001fff057819 */ /* 0x000fe2000001140e */
[----:B0-----:R-:W-:Y:S01]  /*0380*/  IMAD.WIDE R10, R3, 0x4, R10 ;  /* 0x00000004030a7825 */ /* 0x001fe200078e020a */
[----:B-1----:R-:W-:-:S04]  /*0390*/  IADD3 R8, PT, PT, R12, 0xffffffe, RZ ;  /* 0x0ffffffe0c087810 */ /* 0x002fc80007ffe0ff */
[----:B------:R0:W5:Y:S01]  /*03a0*/  LDG.E R3, desc[UR4][R10.64] ;  /* 0x000000040a037981 */ /* 0x000162000c1e1900 */
[----:B------:R-:W-:Y:S01]  /*03b0*/  LOP3.LUT R5, R5, R0, RZ, 0xc0, !PT ;  /* 0x0000000005057212 */ /* 0x000fe200078ec0ff */
[----:B------:R-:W1:Y:S04]  /*03c0*/  I2F.F64 R6, R0 ;  /* 0x0000000000067312 */ /* 0x000e680000201c00 */
[----:B------:R-:W-:-:S04]  /*03d0*/  IMAD.IADD R5, R5, 0x1, R14 ;  /* 0x0000000105057824 */ /* 0x000fc800078e020e */
[----:B------:R2:W3:Y:S01]  /*03e0*/  F2I.FTZ.U32.TRUNC.NTZ R9, R8 ;  /* 0x0000000800097305 */ /* 0x0004e2000021f000 */
[----:B0-----:R-:W-:Y:S02]  /*03f0*/  IABS R10, R0 ;  /* 0x00000000000a7213 */ /* 0x001fe40000000000 */
[----:B------:R-:W-:Y:S02]  /*0400*/  IABS R15, R5 ;  /* 0x00000005000f7213 */ /* 0x000fe40000000000 */
[----:B------:R-:W-:Y:S01]  /*0410*/  ISETP.GE.AND P1, PT, R5, RZ, PT ;  /* 0x000000ff0500720c */ /* 0x000fe20003f26270 */
[----:B------:R-:W-:Y:S01]  /*0420*/  IMAD.MOV R10, RZ, RZ, -R10 ;  /* 0x000000ffff0a7224 */ /* 0x000fe200078e0a0a */
[----:B--2---:R-:W-:Y:S01]  /*0430*/  MOV R8, RZ ;  /* 0x000000ff00087202 */ /* 0x004fe20000000f00 */
[----:B---3--:R-:W-:-:S04]  /*0440*/  IMAD.MOV R11, RZ, RZ, -R9 ;  /* 0x000000ffff0b7224 */ /* 0x008fc800078e0a09 */
[----:B------:R-:W-:-:S04]  /*0450*/  IMAD R11, R11, R4, RZ ;  /* 0x000000040b0b7224 */ /* 0x000fc800078e02ff */
[----:B------:R-:W-:Y:S02]  /*0460*/  IMAD.HI.U32 R8, R9, R11, R8 ;  /* 0x0000000b09087227 */ /* 0x000fe400078e0008 */
[----:B-1----:R-:W0:Y:S04]  /*0470*/  MUFU.RCP64H R9, R7 ;  /* 0x0000000700097308 */ /* 0x002e280000001800 */
[----:B------:R-:W-:-:S04]  /*0480*/  IMAD.HI.U32 R8, R8, R15, RZ ;  /* 0x0000000f08087227 */ /* 0x000fc800078e00ff */
[----:B------:R-:W-:Y:S02]  /*0490*/  IMAD R15, R8, R10, R15 ;  /* 0x0000000a080f7224 */ /* 0x000fe400078e020f */
[----:B------:R-:W-:-:S03]  /*04a0*/  VIADD R8, R7, 0x300402 ;  /* 0x0030040207087836 */ /* 0x000fc60000000000 */
[----:B------:R-:W-:-:S03]  /*04b0*/  ISETP.GT.U32.AND P0, PT, R4, R15, PT ;  /* 0x0000000f0400720c */ /* 0x000fc60003f04070 */
[----:B0-----:R-:W-:-:S08]  /*04c0*/  DFMA R10, -R6, R8, 1 ;  /* 0x3ff00000060a742b */ /* 0x001fd00000000108 */
[----:B------:R-:W-:Y:S02]  /*04d0*/  DFMA R10, R10, R10, R10 ;  /* 0x0000000a0a0a722b */ /* 0x000fe4000000000a */
[----:B------:R-:W-:Y:S02]  /*04e0*/  @!P0 IADD3 R15, PT, PT, R15, -R4, RZ ;  /* 0x800000040f0f8210 */ /* 0x000fe40007ffe0ff */
[----:B------:R-:W-:Y:S02]  /*04f0*/  ISETP.NE.AND P0, PT, R0, RZ, PT ;  /* 0x000000ff0000720c */ /* 0x000fe40003f05270 */
[----:B------:R-:W-:Y:S02]  /*0500*/  ISETP.GT.U32.AND P2, PT, R4, R15, PT ;  /* 0x0000000f0400720c */ /* 0x000fe40003f44070 */
[----:B------:R-:W-:-:S08]  /*0510*/  DFMA R10, R8, R10, R8 ;  /* 0x0000000a080a722b */ /* 0x000fd00000000008 */
[----:B------:R-:W-:-:S03]  /*0520*/  DFMA R12, -R6, R10, 1 ;  /* 0x3ff00000060c742b */ /* 0x000fc6000000010a */
[----:B------:R-:W-:Y:S01]  /*0530*/  @!P2 IMAD.IADD R15, R15, 0x1, -R4 ;  /* 0x000000010f0fa824 */ /* 0x000fe200078e0a04 */
[----:B------:R-:W-:-:S03]  /*0540*/  FSETP.GEU.AND P2, PT, |R8|, 5.8789094863358348022e-39, PT ;  /* 0x004004020800780b */ /* 0x000fc60003f4e200 */
[----:B------:R-:W-:Y:S01]  /*0550*/  IMAD.MOV.U32 R4, RZ, RZ, R15 ;  /* 0x000000ffff047224 */ /* 0x000fe200078e000f */
[----:B------:R-:W-:-:S04]  /*0560*/  DFMA R10, R10, R12, R10 ;  /* 0x0000000c0a0a722b */ /* 0x000fc8000000000a */
[----:B------:R-:W-:Y:S02]  /*0570*/  @!P1 IADD3 R4, PT, PT, -R4, RZ, RZ ;  /* 0x000000ff04049210 */ /* 0x000fe40007ffe1ff */
[----:B------:R-:W-:-:S03]  /*0580*/  @!P0 LOP3.LUT R4, RZ, R0, RZ, 0x33, !PT ;  /* 0x00000000ff048212 */ /* 0x000fc600078e33ff */
[----:B------:R-:W-:Y:S05]  /*0590*/  @P2 BRA `(.L_x_22) ;  /* 0x0000000000102947 */ /* 0x000fea0003800000 */
[----:B------:R-:W-:Y:S02]  /*05a0*/  LOP3.LUT R5, R7, 0x7fffffff, RZ, 0xc0, !PT ;  /* 0x7fffffff07057812 */ /* 0x000fe400078ec0ff */
[----:B------:R-:W-:-:S03]  /*05b0*/  MOV R8, 0x5e0 ;  /* 0x000005e000087802 */ /* 0x000fc60000000f00 */
[----:B------:R-:W-:-:S07]  /*05c0*/  VIADD R12, R5, 0xfff00000 ;  /* 0xfff00000050c7836 */ /* 0x000fce0000000000 */
[----:B-----5:R-:W-:Y:S05]  /*05d0*/  CALL.REL.NOINC `($__internal_1_$__cuda_sm20_dblrcp_rn_slowpath_v3) ;  /* 0x00000000004c7944 */ /* 0x020fea0003c00000 */
.L_x_22:
[----:B------:R-:W-:Y:S08]  /*05e0*/  I2F.F64 R6, R4 ;  /* 0x0000000400067312 */ /* 0x000ff00000201c00 */
[----:B-----5:R-:W0:Y:S02]  /*05f0*/  I2F.F64 R8, R3 ;  /* 0x0000000300087312 */ /* 0x020e240000201c00 */
[----:B0-----:R-:W-:Y:S01]  /*0600*/  DMUL R6, R6, R8 ;  /* 0x0000000806067228 */ /* 0x001fe20000000000 */
[----:B------:R-:W0:Y:S07]  /*0610*/  LDC.64 R8, c[0x0][0x390] ;  /* 0x0000e400ff087b82 */ /* 0x000e2e0000000a00 */
[----:B------:R-:W-:Y:S01]  /*0620*/  DMUL R6, R6, R10 ;  /* 0x0000000a06067228 */ /* 0x000fe20000000000 */
[----:B------:R-:W1:Y:S09]  /*0630*/  LDC.64 R10, c[0x0][0x398] ;  /* 0x0000e600ff0a7b82 */ /* 0x000e720000000a00 */
[----:B------:R-:W2:Y:S02]  /*0640*/  F2I.F64.TRUNC R7, R6 ;  /* 0x0000000600077311 */ /* 0x000ea4000030d100 */
[----:B--2---:R-:W-:-:S04]  /*0650*/  IMAD R5, R0, R7, RZ ;  /* 0x0000000700057224 */ /* 0x004fc800078e02ff */
[----:B------:R-:W-:Y:S02]  /*0660*/  IMAD R5, R4, R3, -R5 ;  /* 0x0000000304057224 */ /* 0x000fe400078e0a05 */
[----:B0-----:R-:W-:-:S03]  /*0670*/  IMAD.WIDE R2, R2, 0x4, R8 ;  /* 0x0000000402027825 */ /* 0x001fc600078e0208 */
[----:B------:R-:W-:-:S04]  /*0680*/  SHF.R.S32.HI R13, RZ, 0x1f, R5 ;  /* 0x0000001fff0d7819 */ /* 0x000fc80000011405 */
[----:B------:R-:W-:-:S05]  /*0690*/  LOP3.LUT R12, R13, R0, RZ, 0xc0, !PT ;  /* 0x000000000d0c7212 */ /* 0x000fca00078ec0ff */
[----:B------:R-:W-:-:S05]  /*06a0*/  IMAD.IADD R5, R5, 0x1, R12 ;  /* 0x0000000105057824 */ /* 0x000fca00078e020c */
[----:B------:R-:W-:-:S04]  /*06b0*/  IADD3 R0, PT, PT, -R0, R5, RZ ;  /* 0x0000000500007210 */ /* 0x000fc80007ffe1ff */
[----:B------:R-:W-:-:S04]  /*06c0*/  ISETP.GE.AND P0, PT, R0, RZ, PT ;  /* 0x000000ff0000720c */ /* 0x000fc80003f06270 */
[----:B------:R-:W-:-:S05]  /*06d0*/  SEL R5, R5, R0, !P0 ;  /* 0x0000000005057207 */ /* 0x000fca0004000000 */
[----:B-1----:R-:W-:Y:S04]  /*06e0*/  STG.E desc[UR4][R10.64], R5 ;  /* 0x000000050a007986 */ /* 0x002fe8000c101904 */
[----:B------:R-:W-:Y:S01]  /*06f0*/  STG.E desc[UR4][R2.64], R5 ;  /* 0x0000000502007986 */ /* 0x000fe2000c101904 */
[----:B------:R-:W-:Y:S05]  /*0700*/  EXIT ;  /* 0x000000000000794d */ /* 0x000fea0003800000 */
        .weak           $__internal_1_$__cuda_sm20_dblrcp_rn_slowpath_v3
        .type           $__internal_1_$__cuda_sm20_dblrcp_rn_slowpath_v3,@function
        .size           $__internal_1_$__cuda_sm20_dblrcp_rn_slowpath_v3,(.L_x_31 - $__internal_1_$__cuda_sm20_dblrcp_rn_slowpath_v3)
$__internal_1_$__cuda_sm20_dblrcp_rn_slowpath_v3:
[----:B------:R-:W-:-:S14]  /*0710*/  DSETP.GTU.AND P0, PT, |R6|, +INF , PT ;  /* 0x7ff000000600742a */ /* 0x000fdc0003f0c200 */
        /* <DEDUP_REMOVED lines=9> */
[----:B------:R-:W-:Y:S01]  /*07b0*/  IADD3 R11, PT, PT, R7, -0x3fe00000, RZ ;  /* 0xc0200000070b7810 */ /* 0x000fe20007ffe0ff */
[----:B------:R-:W-:-:S03]  /*07c0*/  IMAD.MOV.U32 R10, RZ, RZ, R6 ;  /* 0x000000ffff0a7224 */ /* 0x000fc600078e0006 */
[----:B------:R-:W0:Y:S03]  /*07d0*/  MUFU.RCP64H R13, R11 ;  /* 0x0000000b000d7308 */ /* 0x000e260000001800 */
        /* <DEDUP_REMOVED lines=10> */
.L_x_25:
        /* <DEDUP_REMOVED lines=10> */
.L_x_23:
[----:B------:R-:W-:Y:S02]  /*0920*/  LOP3.LUT R11, R7, 0x80000, RZ, 0xfc, !PT ;  /* 0x00080000070b7812 */ /* 0x000fe400078efcff */
[----:B------:R-:W-:-:S07]  /*0930*/  MOV R10, R6 ;  /* 0x00000006000a7202 */ /* 0x000fce0000000f00 */
.L_x_24:
[----:B------:R-:W-:-:S04]  /*0940*/  IMAD.MOV.U32 R9, RZ, RZ, 0x0 ;  /* 0x00000000ff097424 */ /* 0x000fc800078e00ff */
[----:B------:R-:W-:Y:S05]  /*0950*/  RET.REL.NODEC R8 `(_Z12stateComputePiS_S_S_) ;  /* 0xfffffff408a87950 */ /* 0x000fea0003c3ffff */
.L_x_26:
        /* <DEDUP_REMOVED lines=10> */
.L_x_31:


//--------------------- .text._Z8nReduceMPiS_     --------------------------
	.section	.text._Z8nReduceMPiS_,"ax",@progbits
	.align	128
        .global         _Z8nReduceMPiS_
        .type           _Z8nReduceMPiS_,@function
        .size           _Z8nReduceMPiS_,(.L_x_35 - _Z8nReduceMPiS_)
        .other          _Z8nReduceMPiS_,@"STO_CUDA_ENTRY STV_DEFAULT"
_Z8nReduceMPiS_:
.text._Z8nReduceMPiS_:
[----:B------:R-:W-:Y:S08]  /*0000*/  LDC R1, c[0x0][0x37c] ;  /* 0x0000df00ff017b82 */ /* 0x000ff00000000800 */
[----:B------:R-:W0:Y:S01]  /*0010*/  LDC.64 R4, c[0x0][0x388] ;  /* 0x0000e200ff047b82 */ /* 0x000e220000000a00 */
[----:B------:R-:W0:Y:S02]  /*0020*/  LDCU.64 UR4, c[0x0][0x358] ;  /* 0x00006b00ff0477ac */ /* 0x000e240008000a00 */
[----:B0-----:R-:W2:Y:S02]  /*0030*/  LDG.E R0, desc[UR4][R4.64+0x10] ;  /* 0x0000100404007981 */ /* 0x001ea4000c1e1900 */
[----:B--2---:R-:W-:-:S13]  /*0040*/  ISETP.NE.AND P0, PT, R0, 0x1, PT ;  /* 0x000000010000780c */ /* 0x004fda0003f05270 */
[----:B------:R-:W-:Y:S05]  /*0050*/  @P0 EXIT ;  /* 0x000000000000094d */ /* 0x000fea0003800000 */
[----:B------:R-:W2:Y:S02]  /*0060*/  LDG.E R0, desc[UR4][R4.64+0x4] ;  /* 0x0000040404007981 */ /* 0x000ea4000c1e1900 */
[C---:B--2---:R-:W-:Y:S01]  /*0070*/  ISETP.GE.AND P0, PT, R0.reuse, 0x1, PT ;  /* 0x000000010000780c */ /* 0x044fe20003f06270 */
[----:B------:R-:W-:-:S05]  /*0080*/  VIADD R9, R0, 0xffffffff ;  /* 0xffffffff00097836 */ /* 0x000fca0000000000 */
[----:B------:R0:W-:Y:S07]  /*0090*/  STG.E desc[UR4][R4.64+0x4], R9 ;  /* 0x0000040904007986 */ /* 0x0001ee000c101904 */
[----:B------:R-:W-:Y:S05]  /*00a0*/  @!P0 BRA `(.L_x_27) ;  /* 0x00000000002c8947 */ /* 0x000fea0003800000 */
[----:B------:R-:W1:Y:S02]  /*00b0*/  LDC.64 R6, c[0x0][0x380] ;  /* 0x0000e000ff067b82 */ /* 0x000e640000000a00 */
.L_x_28:
[----:B-12---:R-:W-:-:S06]  /*00c0*/  IMAD.WIDE.U32 R2, R9, 0x4, R6 ;  /* 0x0000000409027825 */ /* 0x006fcc00078e0006 */
[----:B------:R-:W2:Y:S02]  /*00d0*/  LDG.E R2, desc[UR4][R2.64] ;  /* 0x0000000402027981 */ /* 0x000ea4000c1e1900 */
[----:B--2---:R-:W-:-:S13]  /*00e0*/  ISETP.NE.AND P0, PT, R2, RZ, PT ;  /* 0x000000ff0200720c */ /* 0x004fda0003f05270 */
[----:B------:R-:W-:Y:S05]  /*00f0*/  @P0 BRA `(.L_x_27) ;  /* 0x0000000000180947 */ /* 0x000fea0003800000 */
[C---:B------:R-:W-:Y:S01]  /*0100*/  ISETP.NE.AND P0, PT, R9.reuse, RZ, PT ;  /* 0x000000ff0900720c */ /* 0x040fe20003f05270 */
[----:B------:R-:W-:-:S04]  /*0110*/  VIADD R3, R9, 0xffffffff ;  /* 0xffffffff09037836 */ /* 0x000fc80000000000 */
[----:B0-----:R-:W-:Y:S01]  /*0120*/  IMAD.MOV.U32 R9, RZ, RZ, R3 ;  /* 0x000000ffff097224 */ /* 0x001fe200078e0003 */
[----:B------:R2:W-:Y:S07]  /*0130*/  STG.E desc[UR4][R4.64+0x4], R3 ;  /* 0x0000040304007986 */ /* 0x0005ee000c101904 */
[----:B------:R-:W-:Y:S05]  /*0140*/  @P0 BRA `(.L_x_28) ;  /* 0xfffffffc00dc0947 */ /* 0x000fea000383ffff */
[----:B------:R-:W-:-:S07]  /*0150*/  IMAD.MOV.U32 R9, RZ, RZ, -0x1 ;  /* 0xffffffffff097424 */ /* 0x000fce00078e00ff */
.L_x_27:
[----:B--2---:R-:W1:Y:S02]  /*0160*/  LDC.64 R2, c[0x0][0x388] ;  /* 0x0000e200ff027b82 */ /* 0x004e640000000a00 */
[----:B-1----:R-:W2:Y:S01]  /*0170*/  LDG.E R0, desc[UR4][R2.64+0x8] ;  /* 0x0000080402007981 */ /* 0x002ea2000c1e1900 */
[C---:B------:R-:W-:Y:S02]  /*0180*/  ISETP.GT.AND P0, PT, R9.reuse, -0x1, PT ;  /* 0xffffffff0900780c */ /* 0x040fe40003f04270 */
[----:B--2---:R-:W-:-:S13]  /*0190*/  ISETP.GE.AND P1, PT, R9, R0, PT ;  /* 0x000000000900720c */ /* 0x004fda0003f26270 */
[----:B------:R-:W-:Y:S05]  /*01a0*/  @P0 EXIT P1 ;  /* 0x000000000000094d */ /* 0x000fea0000800000 */
[----:B------:R-:W-:Y:S01]  /*01b0*/  STG.E desc[UR4][R2.64+0x10], RZ ;  /* 0x000010ff02007986 */ /* 0x000fe2000c101904 */
[----:B------:R-:W-:Y:S05]  /*01c0*/  EXIT ;  /* 0x000000000000794d */ /* 0x000fea0003800000 */
.L_x_29:
        /* <DEDUP_REMOVED lines=11> */
.L_x_35:


//--------------------- .nv.shared.reserved.0     --------------------------
	.section	.nv.shared.reserved.0,"aw",@nobits
	.weak		__nv_reservedSMEM_offset_0_alias
	.size		__nv_reservedSMEM_offset_0_alias, 0, 64
	.other		__nv_reservedSMEM_offset_0_alias,@"STO_CUDA_RESERVED_SHARED STV_DEFAULT"
__nv_reservedSMEM_offset_0_alias:
	.zero		0
	.zero		64


//--------------------- .nv.constant0._Z7initDiviPiiS_ --------------------------
	.section	.nv.constant0._Z7initDiviPiiS_,"a",@progbits
	.sectionflags	@""
	.align	4
.nv.constant0._Z7initDiviPiiS_:
	.zero		928


//--------------------- .nv.constant0._Z6divGPUPiS_S_i --------------------------
	.section	.nv.constant0._Z6divGPUPiS_S_i,"a",@progbits
	.sectionflags	@""
	.align	4
.nv.constant0._Z6divGPUPiS_S_i:
	.zero		924


//--------------------- .nv.constant0._Z12stateComputePiS_S_S_ --------------------------
	.section	.nv.constant0._Z12stateComputePiS_S_S_,"a",@progbits
	.sectionflags	@""
	.align	4
.nv.constant0._Z12stateComputePiS_S_S_:
	.zero		928


//--------------------- .nv.constant0._Z8nReduceMPiS_ --------------------------
	.section	.nv.constant0._Z8nReduceMPiS_,"a",@progbits
	.sectionflags	@""
	.align	4
.nv.constant0._Z8nReduceMPiS_:
	.zero		912


//--------------------- SYMBOLS --------------------------

	.type		.nv.reservedSmem.offset0,@object
	.size		.nv.reservedSmem.offset0,0x4
